// auto-generated by cutlass_sweep.gemm — config: {"arch": "sm_90", "cluster_m": 1, "cluster_n": 1, "dtype": "e4m3", "dtype_b": "e5m2", "layout": "nt", "stages": 0, "tile_k": 64, "tile_m": 256, "tile_n": 64}
#include "cutlass/cutlass.h"
#include "cutlass/gemm/collective/collective_builder.hpp"
#include "cutlass/gemm/device/gemm_universal_adapter.h"
#include "cutlass/gemm/kernel/gemm_universal.hpp"
#include "cutlass/epilogue/collective/collective_builder.hpp"

using ElemA = cutlass::float_e4m3_t;
using ElemB = cutlass::float_e5m2_t;
using ElemCD = cutlass::float_e4m3_t;
using Acc  = float;
using TileShape    = cute::Shape<cute::_256, cute::_64, cute::_64>;
using ClusterShape = cute::Shape<cute::_1, cute::_1, cute::_1>;

using CollectiveEpilogue = typename cutlass::epilogue::collective::CollectiveBuilder<
    cutlass::arch::Sm90, cutlass::arch::OpClassTensorOp,
    TileShape, ClusterShape,
    cutlass::epilogue::collective::EpilogueTileAuto,
    Acc, Acc,
    ElemCD, cutlass::layout::RowMajor, 128 / cutlass::sizeof_bits<ElemCD>::value,
    ElemCD, cutlass::layout::RowMajor, 128 / cutlass::sizeof_bits<ElemCD>::value,
    cutlass::epilogue::collective::EpilogueScheduleAuto
  >::CollectiveOp;

using CollectiveMainloop = typename cutlass::gemm::collective::CollectiveBuilder<
    cutlass::arch::Sm90, cutlass::arch::OpClassTensorOp,
    ElemA, cutlass::layout::RowMajor, 128 / cutlass::sizeof_bits<ElemA>::value,
    ElemB, cutlass::layout::ColumnMajor, 128 / cutlass::sizeof_bits<ElemB>::value,
    Acc,
    TileShape, ClusterShape,
    cutlass::gemm::collective::StageCountAutoCarveout<static_cast<int>(sizeof(typename CollectiveEpilogue::SharedStorage))>,
    cutlass::gemm::collective::KernelScheduleAuto
  >::CollectiveOp;

using GemmKernel = cutlass::gemm::kernel::GemmUniversal<
    cute::Shape<int,int,int,int>,
    CollectiveMainloop,
    CollectiveEpilogue
>;
using Gemm = cutlass::gemm::device::GemmUniversalAdapter<GemmKernel>;

// Force the device kernel symbol into the cubin without needing a host main.
auto* _anchor = &cutlass::device_kernel<GemmKernel>;


// ===== COMPILED SASS (sm_90a) =====

	.target	sm_90a

	.elftype	@"ET_EXEC"


//--------------------- .note.nv.tkinfo           --------------------------
	.section	.note.nv.tkinfo,"",@"SHT_NOTE"
	.sectionflags	@"SHF_NOTE_NV_TKINFO"
	.tkinfo
        /*0018*/ 	.word	0x00000002
        /*0030*/ 	.string	""
        /*0030*/ 	.string	"ptxas"
        /*0030*/ 	.string	"Cuda compilation tools, release 13.0, V13.0.88"
        /*0030*/ 	.string	"Build cuda_13.0.r13.0/compiler.36424714_0"
        /*0030*/ 	.string	"-arch sm_90a -m 64 "



//--------------------- .note.nv.cuinfo           --------------------------
	.section	.note.nv.cuinfo,"",@"SHT_NOTE"
	.sectionflags	@"SHF_NOTE_NV_CUINFO"
        /*0018*/ 	.short	0x0002
        /*001a*/ 	.short	0x005a
        /*001c*/ 	.short	0x0082
	.zero		2


//--------------------- .nv.info                  --------------------------
	.section	.nv.info,"",@"SHT_CUDA_INFO"
	.align	4


	//----- nvinfo : EIATTR_REGCOUNT
	.align		4
        /*0000*/ 	.byte	0x04, 0x2f
        /*0002*/ 	.short	(.L_12 - .L_11)
	.align		4
.L_11:
        /*0004*/ 	.word	index@(_ZN7cutlass13device_kernelINS_4gemm6kernel13GemmUniversalIN4cute5tupleIJiiiiEEENS1_10collective13CollectiveMmaINS1_37MainloopSm90TmaGmmaWarpSpecializedFP8ILi11ENS5_IJNS4_1CILi1EEESB_SB_EEENS1_35KernelTmaWarpSpecializedCooperativeEEENS5_IJNSA_ILi256EEENSA_ILi64EEESG_EEENS_12float_e4m3_tENS5_IJlSB_lEEENS_12float_e5m2_tESJ_NS4_8TiledMMAINS4_8MMA_AtomIJNS4_4SM904GMMA30MMA_64x64x32_F32E4M3E5M2_SS_TNILNSO_7ScaleInE1ELSQ_1EEEEEENS4_6LayoutINS5_IJNSA_ILi2EEESB_SB_EEENS5_IJSB_NSA_ILi0EEESW_EEEEENS5_IJNS4_10UnderscoreESZ_SZ_EEEEENS4_13SM90_TMA_LOADENS4_14ComposedLayoutINS4_7SwizzleILi2ELi4ELi3EEENS4_18smem_ptr_flag_bitsILi8EEENST_INS5_IJNSA_ILi8EEESG_EEENS5_IJSG_SB_EEEEEEEvNS4_8identityES12_S1C_vS1D_EENS_8epilogue10collective6detail29Sm90TmaWarpSpecializedAdapterINS1G_15DefaultEpilogueISI_SJ_SJ_NS1F_6thread17LinearCombinationISI_Li1EffLNS1K_9ScaleType4KindE0ELNS_15FloatRoundStyleE2ESI_EENS1_15EpilogueDefaultEEEEEvvEEEEvNT_6ParamsE)
        /*0008*/ 	.word	0x000000a8


	//----- nvinfo : EIATTR_FRAME_SIZE
	.align		4
.L_12:
        /*000c*/ 	.byte	0x04, 0x11
        /*000e*/ 	.short	(.L_14 - .L_13)
	.align		4
.L_13:
        /*0010*/ 	.word	index@(_ZN7cutlass13device_kernelINS_4gemm6kernel13GemmUniversalIN4cute5tupleIJiiiiEEENS1_10collective13CollectiveMmaINS1_37MainloopSm90TmaGmmaWarpSpecializedFP8ILi11ENS5_IJNS4_1CILi1EEESB_SB_EEENS1_35KernelTmaWarpSpecializedCooperativeEEENS5_IJNSA_ILi256EEENSA_ILi64EEESG_EEENS_12float_e4m3_tENS5_IJlSB_lEEENS_12float_e5m2_tESJ_NS4_8TiledMMAINS4_8MMA_AtomIJNS4_4SM904GMMA30MMA_64x64x32_F32E4M3E5M2_SS_TNILNSO_7ScaleInE1ELSQ_1EEEEEENS4_6LayoutINS5_IJNSA_ILi2EEESB_SB_EEENS5_IJSB_NSA_ILi0EEESW_EEEEENS5_IJNS4_10UnderscoreESZ_SZ_EEEEENS4_13SM90_TMA_LOADENS4_14ComposedLayoutINS4_7SwizzleILi2ELi4ELi3EEENS4_18smem_ptr_flag_bitsILi8EEENST_INS5_IJNSA_ILi8EEESG_EEENS5_IJSG_SB_EEEEEEEvNS4_8identityES12_S1C_vS1D_EENS_8epilogue10collective6detail29Sm90TmaWarpSpecializedAdapterINS1G_15DefaultEpilogueISI_SJ_SJ_NS1F_6thread17LinearCombinationISI_Li1EffLNS1K_9ScaleType4KindE0ELNS_15FloatRoundStyleE2ESI_EENS1_15EpilogueDefaultEEEEEvvEEEEvNT_6ParamsE)
        /*0014*/ 	.word	0x00000000


	//----- nvinfo : EIATTR_MIN_STACK_SIZE
	.align		4
.L_14:
        /*0018*/ 	.byte	0x04, 0x12
        /*001a*/ 	.short	(.L_16 - .L_15)
	.align		4
.L_15:
        /*001c*/ 	.word	index@(_ZN7cutlass13device_kernelINS_4gemm6kernel13GemmUniversalIN4cute5tupleIJiiiiEEENS1_10collective13CollectiveMmaINS1_37MainloopSm90TmaGmmaWarpSpecializedFP8ILi11ENS5_IJNS4_1CILi1EEESB_SB_EEENS1_35KernelTmaWarpSpecializedCooperativeEEENS5_IJNSA_ILi256EEENSA_ILi64EEESG_EEENS_12float_e4m3_tENS5_IJlSB_lEEENS_12float_e5m2_tESJ_NS4_8TiledMMAINS4_8MMA_AtomIJNS4_4SM904GMMA30MMA_64x64x32_F32E4M3E5M2_SS_TNILNSO_7ScaleInE1ELSQ_1EEEEEENS4_6LayoutINS5_IJNSA_ILi2EEESB_SB_EEENS5_IJSB_NSA_ILi0EEESW_EEEEENS5_IJNS4_10UnderscoreESZ_SZ_EEEEENS4_13SM90_TMA_LOADENS4_14ComposedLayoutINS4_7SwizzleILi2ELi4ELi3EEENS4_18smem_ptr_flag_bitsILi8EEENST_INS5_IJNSA_ILi8EEESG_EEENS5_IJSG_SB_EEEEEEEvNS4_8identityES12_S1C_vS1D_EENS_8epilogue10collective6detail29Sm90TmaWarpSpecializedAdapterINS1G_15DefaultEpilogueISI_SJ_SJ_NS1F_6thread17LinearCombinationISI_Li1EffLNS1K_9ScaleType4KindE0ELNS_15FloatRoundStyleE2ESI_EENS1_15EpilogueDefaultEEEEEvvEEEEvNT_6ParamsE)
        /*0020*/ 	.word	0x00000000
.L_16:


//--------------------- .nv.compat                --------------------------
	.section	.nv.compat,"",@"SHT_CUDA_COMPAT_INFO"
	.align	4
        /*0000*/ 	.byte	0x02, 0x09, 0x01, 0x00, 0x02, 0x02, 0x04, 0x00, 0x02, 0x05, 0x05, 0x00, 0x03, 0x07, 0x01, 0x01
        /*0010*/ 	.byte	0x02, 0x03, 0x01, 0x00, 0x02, 0x06, 0x01, 0x00, 0x04, 0x0b, 0x08, 0x00, 0x00, 0x00, 0x00, 0x00
        /*0020*/ 	.byte	0x00, 0x00, 0x00, 0x00


//--------------------- .nv.info._ZN7cutlass13device_kernelINS_4gemm6kernel13GemmUniversalIN4cute5tupleIJiiiiEEENS1_10collective13CollectiveMmaINS1_37MainloopSm90TmaGmmaWarpSpecializedFP8ILi11ENS5_IJNS4_1CILi1EEESB_SB_EEENS1_35KernelTmaWarpSpecializedCooperativeEEENS5_IJNSA_ILi256EEENSA_ILi64EEESG_EEENS_12float_e4m3_tENS5_IJlSB_lEEENS_12float_e5m2_tESJ_NS4_8TiledMMAINS4_8MMA_AtomIJNS4_4SM904GMMA30MMA_64x64x32_F32E4M3E5M2_SS_TNILNSO_7ScaleInE1ELSQ_1EEEEEENS4_6LayoutINS5_IJNSA_ILi2EEESB_SB_EEENS5_IJSB_NSA_ILi0EEESW_EEEEENS5_IJNS4_10UnderscoreESZ_SZ_EEEEENS4_13SM90_TMA_LOADENS4_14ComposedLayoutINS4_7SwizzleILi2ELi4ELi3EEENS4_18smem_ptr_flag_bitsILi8EEENST_INS5_IJNSA_ILi8EEESG_EEENS5_IJSG_SB_EEEEEEEvNS4_8identityES12_S1C_vS1D_EENS_8epilogue10collective6detail29Sm90TmaWarpSpecializedAdapterINS1G_15DefaultEpilogueISI_SJ_SJ_NS1F_6thread17LinearCombinationISI_Li1EffLNS1K_9ScaleType4KindE0ELNS_15FloatRoundStyleE2ESI_EENS1_15EpilogueDefaultEEEEEvvEEEEvNT_6ParamsE --------------------------
	.section	.nv.info._ZN7cutlass13device_kernelINS_4gemm6kernel13GemmUniversalIN4cute5tupleIJiiiiEEENS1_10collective13CollectiveMmaINS1_37MainloopSm90TmaGmmaWarpSpecializedFP8ILi11ENS5_IJNS4_1CILi1EEESB_SB_EEENS1_35KernelTmaWarpSpecializedCooperativeEEENS5_IJNSA_ILi256EEENSA_ILi64EEESG_EEENS_12float_e4m3_tENS5_IJlSB_lEEENS_12float_e5m2_tESJ_NS4_8TiledMMAINS4_8MMA_AtomIJNS4_4SM904GMMA30MMA_64x64x32_F32E4M3E5M2_SS_TNILNSO_7ScaleInE1ELSQ_1EEEEEENS4_6LayoutINS5_IJNSA_ILi2EEESB_SB_EEENS5_IJSB_NSA_ILi0EEESW_EEEEENS5_IJNS4_10UnderscoreESZ_SZ_EEEEENS4_13SM90_TMA_LOADENS4_14ComposedLayoutINS4_7SwizzleILi2ELi4ELi3EEENS4_18smem_ptr_flag_bitsILi8EEENST_INS5_IJNSA_ILi8EEESG_EEENS5_IJSG_SB_EEEEEEEvNS4_8identityES12_S1C_vS1D_EENS_8epilogue10collective6detail29Sm90TmaWarpSpecializedAdapterINS1G_15DefaultEpilogueISI_SJ_SJ_NS1F_6thread17LinearCombinationISI_Li1EffLNS1K_9ScaleType4KindE0ELNS_15FloatRoundStyleE2ESI_EENS1_15EpilogueDefaultEEEEEvvEEEEvNT_6ParamsE,"",@"SHT_CUDA_INFO"
	.sectionflags	@""
	.align	4


	//----- nvinfo : EIATTR_CUDA_API_VERSION
	.align		4
        /*0000*/ 	.byte	0x04, 0x37
        /*0002*/ 	.short	(.L_18 - .L_17)
.L_17:
        /*0004*/ 	.word	0x00000082


	//----- nvinfo : EIATTR_KPARAM_INFO
	.align		4
.L_18:
        /*0008*/ 	.byte	0x04, 0x17
        /*000a*/ 	.short	(.L_20 - .L_19)
.L_19:
        /*000c*/ 	.word	0x00000000
        /*0010*/ 	.short	0x0000
        /*0012*/ 	.short	0x0070
        /*0014*/ 	.byte	0x00, 0xf0, 0x01, 0x10


	//----- nvinfo : EIATTR_SPARSE_MMA_MASK
	.align		4
.L_20:
        /*0018*/ 	.byte	0x03, 0x50
        /*001a*/ 	.short	0x0000


	//----- nvinfo : EIATTR_MAXREG_COUNT
	.align		4
        /*001c*/ 	.byte	0x03, 0x1b
        /*001e*/ 	.short	0x00a8


	//----- nvinfo : EIATTR_NUM_BARRIERS
	.align		4
        /*0020*/ 	.byte	0x02, 0x4c
        /*0022*/ 	.byte	0x01
	.zero		1


	//----- nvinfo : EIATTR_MERCURY_ISA_VERSION
	.align		4
        /*0024*/ 	.byte	0x03, 0x5f
        /*0026*/ 	.short	0x0101


	//----- nvinfo : EIATTR_INT_WARP_WIDE_INSTR_OFFSETS
	.align		4
        /*0028*/ 	.byte	0x04, 0x31
        /*002a*/ 	.short	(.L_22 - .L_21)


	//   ....[0]....
.L_21:
        /*002c*/ 	.word	0x000004e0


	//   ....[1]....
        /*0030*/ 	.word	0x000004f0


	//   ....[2]....
        /*0034*/ 	.word	0x000005e0


	//----- nvinfo : EIATTR_COOP_GROUP_MASK_REGIDS
	.align		4
.L_22:
        /*0038*/ 	.byte	0x04, 0x29
        /*003a*/ 	.short	(.L_24 - .L_23)


	//   ....[0]....
.L_23:
        /*003c*/ 	.word	0xffffffff


	//   ....[1]....
        /*0040*/ 	.word	0xffffffff


	//   ....[2]....
        /*0044*/ 	.word	0xffffffff


	//   ....[3]....
        /*0048*/ 	.word	0xffffffff


	//   ....[4]....
        /*004c*/ 	.word	0xffffffff


	//----- nvinfo : EIATTR_COOP_GROUP_INSTR_OFFSETS
	.align		4
.L_24:
        /*0050*/ 	.byte	0x04, 0x28
        /*0052*/ 	.short	(.L_26 - .L_25)


	//   ....[0]....
.L_25:
        /*0054*/ 	.word	0x00000060


	//   ....[1]....
        /*0058*/ 	.word	0x00000070


	//   ....[2]....
        /*005c*/ 	.word	0x00000130


	//   ....[3]....
        /*0060*/ 	.word	0x000003d0


	//   ....[4]....
        /*0064*/ 	.word	0x000010d0


	//----- nvinfo : EIATTR_REG_RECONFIG
	.align		4
.L_26:
        /*0068*/ 	.byte	0x01, 0x54
	.zero		2


	//----- nvinfo : EIATTR_MBARRIER_INSTR_OFFSETS
	.align		4
        /*006c*/ 	.byte	0x04, 0x39
        /*006e*/ 	.short	(.L_28 - .L_27)


	//   ....[0]....
.L_27:
        /*0070*/ 	.word	0x00000250
        /*0074*/ 	.word	0x000000ff
        /*0078*/ 	.word	0x00000000
        /*007c*/ 	.short	0x0100
        /*007e*/ 	.byte	0x08
	.zero		1


	//   ....[1]....
        /*0080*/ 	.word	0x00000260
        /*0084*/ 	.word	0x000000ff
        /*0088*/ 	.word	0x00000058
        /*008c*/ 	.short	0x0100
        /*008e*/ 	.byte	0x08
	.zero		1


	//   ....[2]....
        /*0090*/ 	.word	0x00000270
        /*0094*/ 	.word	0x000000ff
        /*0098*/ 	.word	0x00000008
        /*009c*/ 	.short	0x0100
        /*009e*/ 	.byte	0x08
	.zero		1


	//   ....[3]....
        /*00a0*/ 	.word	0x00000280
        /*00a4*/ 	.word	0x000000ff
        /*00a8*/ 	.word	0x00000060
        /*00ac*/ 	.short	0x0100
        /*00ae*/ 	.byte	0x08
	.zero		1


	//   ....[4]....
        /*00b0*/ 	.word	0x00000290
        /*00b4*/ 	.word	0x000000ff
        /*00b8*/ 	.word	0x00000010
        /*00bc*/ 	.short	0x0100
        /*00be*/ 	.byte	0x08
	.zero		1


	//   ....[5]....
        /*00c0*/ 	.word	0x000002a0
        /*00c4*/ 	.word	0x000000ff
        /*00c8*/ 	.word	0x00000068
        /*00cc*/ 	.short	0x0100
        /*00ce*/ 	.byte	0x08
	.zero		1


	//   ....[6]....
        /*00d0*/ 	.word	0x000002b0
        /*00d4*/ 	.word	0x000000ff
        /*00d8*/ 	.word	0x00000018
        /*00dc*/ 	.short	0x0100
        /*00de*/ 	.byte	0x08
	.zero		1


	//   ....[7]....
        /*00e0*/ 	.word	0x000002c0
        /*00e4*/ 	.word	0x000000ff
        /*00e8*/ 	.word	0x00000070
        /*00ec*/ 	.short	0x0100
        /*00ee*/ 	.byte	0x08
	.zero		1


	//   ....[8]....
        /*00f0*/ 	.word	0x000002d0
        /*00f4*/ 	.word	0x000000ff
        /*00f8*/ 	.word	0x00000020
        /*00fc*/ 	.short	0x0100
        /*00fe*/ 	.byte	0x08
	.zero		1


	//   ....[9]....
        /*0100*/ 	.word	0x000002e0
        /*0104*/ 	.word	0x000000ff
        /*0108*/ 	.word	0x00000078
        /*010c*/ 	.short	0x0100
        /*010e*/ 	.byte	0x08
	.zero		1


	//   ....[10]....
        /*0110*/ 	.word	0x000002f0
        /*0114*/ 	.word	0x000000ff
        /*0118*/ 	.word	0x00000028
        /*011c*/ 	.short	0x0100
        /*011e*/ 	.byte	0x08
	.zero		1


	//   ....[11]....
        /*0120*/ 	.word	0x00000300
        /*0124*/ 	.word	0x000000ff
        /*0128*/ 	.word	0x00000080
        /*012c*/ 	.short	0x0100
        /*012e*/ 	.byte	0x08
	.zero		1


	//   ....[12]....
        /*0130*/ 	.word	0x00000310
        /*0134*/ 	.word	0x000000ff
        /*0138*/ 	.word	0x00000030
        /*013c*/ 	.short	0x0100
        /*013e*/ 	.byte	0x08
	.zero		1


	//   ....[13]....
        /*0140*/ 	.word	0x00000320
        /*0144*/ 	.word	0x000000ff
        /*0148*/ 	.word	0x00000088
        /*014c*/ 	.short	0x0100
        /*014e*/ 	.byte	0x08
	.zero		1


	//   ....[14]....
        /*0150*/ 	.word	0x00000330
        /*0154*/ 	.word	0x000000ff
        /*0158*/ 	.word	0x00000038
        /*015c*/ 	.short	0x0100
        /*015e*/ 	.byte	0x08
	.zero		1


	//   ....[15]....
        /*0160*/ 	.word	0x00000340
        /*0164*/ 	.word	0x000000ff
        /*0168*/ 	.word	0x00000090
        /*016c*/ 	.short	0x0100
        /*016e*/ 	.byte	0x08
	.zero		1


	//   ....[16]....
        /*0170*/ 	.word	0x00000350
        /*0174*/ 	.word	0x000000ff
        /*0178*/ 	.word	0x00000040
        /*017c*/ 	.short	0x0100
        /*017e*/ 	.byte	0x08
	.zero		1


	//   ....[17]....
        /*0180*/ 	.word	0x00000360
        /*0184*/ 	.word	0x000000ff
        /*0188*/ 	.word	0x00000098
        /*018c*/ 	.short	0x0100
        /*018e*/ 	.byte	0x08
	.zero		1


	//   ....[18]....
        /*0190*/ 	.word	0x00000370
        /*0194*/ 	.word	0x000000ff
        /*0198*/ 	.word	0x00000048
        /*019c*/ 	.short	0x0100
        /*019e*/ 	.byte	0x08
	.zero		1


	//   ....[19]....
        /*01a0*/ 	.word	0x00000380
        /*01a4*/ 	.word	0x000000ff
        /*01a8*/ 	.word	0x000000a0
        /*01ac*/ 	.short	0x0100
        /*01ae*/ 	.byte	0x08
	.zero		1


	//   ....[20]....
        /*01b0*/ 	.word	0x00000390
        /*01b4*/ 	.word	0x000000ff
        /*01b8*/ 	.word	0x00000050
        /*01bc*/ 	.short	0x0100
        /*01be*/ 	.byte	0x08
	.zero		1


	//   ....[21]....
        /*01c0*/ 	.word	0x000003a0
        /*01c4*/ 	.word	0x000000ff
        /*01c8*/ 	.word	0x000000a8
        /*01cc*/ 	.short	0x0100
        /*01ce*/ 	.byte	0x08
	.zero		1


	//   ....[22]....
        /*01d0*/ 	.word	0x00000630
        /*01d4*/ 	.word	0x000000ff
        /*01d8*/ 	.word	0x000000c0
        /*01dc*/ 	.short	0x0100
        /*01de*/ 	.byte	0x06
	.zero		1


	//   ....[23]....
        /*01e0*/ 	.word	0x00000690
        /*01e4*/ 	.word	0x000000ff
        /*01e8*/ 	.word	0x000000c8
        /*01ec*/ 	.short	0x0100
        /*01ee*/ 	.byte	0x06
	.zero		1


	//   ....[24]....
        /*01f0*/ 	.word	0x00001600
        /*01f4*/ 	.word	0x000000ff
        /*01f8*/ 	.word	0x00000000
        /*01fc*/ 	.short	0x010a
        /*01fe*/ 	.byte	0x06
	.zero		1


	//   ....[25]....
        /*0200*/ 	.word	0x00001640
        /*0204*/ 	.word	0x000000ff
        /*0208*/ 	.word	0x00000000
        /*020c*/ 	.short	0x010a
        /*020e*/ 	.byte	0x06
	.zero		1


	//   ....[26]....
        /*0210*/ 	.word	0x00002010
        /*0214*/ 	.word	0x000000ff
        /*0218*/ 	.word	0x00000000
        /*021c*/ 	.short	0x010a
        /*021e*/ 	.byte	0x0c
	.zero		1


	//   ....[27]....
        /*0220*/ 	.word	0x00002050
        /*0224*/ 	.word	0x000000ff
        /*0228*/ 	.word	0x00000000
        /*022c*/ 	.short	0x010a
        /*022e*/ 	.byte	0x0c
	.zero		1


	//   ....[28]....
        /*0230*/ 	.word	0x00002720
        /*0234*/ 	.word	0x000000ff
        /*0238*/ 	.word	0x00000000
        /*023c*/ 	.short	0x0101
        /*023e*/ 	.byte	0x08
	.zero		1


	//   ....[29]....
        /*0240*/ 	.word	0x00002d70
        /*0244*/ 	.word	0x000000ff
        /*0248*/ 	.word	0x00000000
        /*024c*/ 	.short	0x0101
        /*024e*/ 	.byte	0x08
	.zero		1


	//   ....[30]....
        /*0250*/ 	.word	0x00008880
        /*0254*/ 	.word	0x00000013
        /*0258*/ 	.word	0x00000058
        /*025c*/ 	.short	0x010a
        /*025e*/ 	.byte	0x3f
	.zero		1


	//   ....[31]....
        /*0260*/ 	.word	0x00008c20
        /*0264*/ 	.word	0x00000008
        /*0268*/ 	.word	0x000000c8
        /*026c*/ 	.short	0x0101
        /*026e*/ 	.byte	0x3f
	.zero		1


	//   ....[32]....
        /*0270*/ 	.word	0x00009330
        /*0274*/ 	.word	0x00000006
        /*0278*/ 	.word	0x00000000
        /*027c*/ 	.short	0x010a
        /*027e*/ 	.byte	0x3f
	.zero		1


	//   ....[33]....
        /*0280*/ 	.word	0x000093b0
        /*0284*/ 	.word	0x00000007
        /*0288*/ 	.word	0x00000000
        /*028c*/ 	.short	0x010a
        /*028e*/ 	.byte	0x3f
	.zero		1


	//   ....[34]....
        /*0290*/ 	.word	0x00009440
        /*0294*/ 	.word	0x00000006
        /*0298*/ 	.word	0x00000000
        /*029c*/ 	.short	0x010a
        /*029e*/ 	.byte	0x3f
	.zero		1


	//   ....[35]....
        /*02a0*/ 	.word	0x000094d0
        /*02a4*/ 	.word	0x00000009
        /*02a8*/ 	.word	0x00000000
        /*02ac*/ 	.short	0x010a
        /*02ae*/ 	.byte	0x3f
	.zero		1


	//   ....[36]....
        /*02b0*/ 	.word	0x00009560
        /*02b4*/ 	.word	0x00000006
        /*02b8*/ 	.word	0x00000000
        /*02bc*/ 	.short	0x010a
        /*02be*/ 	.byte	0x3f
	.zero		1


	//   ....[37]....
        /*02c0*/ 	.word	0x000095f0
        /*02c4*/ 	.word	0x00000009
        /*02c8*/ 	.word	0x00000000
        /*02cc*/ 	.short	0x010a
        /*02ce*/ 	.byte	0x3f
	.zero		1


	//   ....[38]....
        /*02d0*/ 	.word	0x00009680
        /*02d4*/ 	.word	0x00000006
        /*02d8*/ 	.word	0x00000000
        /*02dc*/ 	.short	0x010a
        /*02de*/ 	.byte	0x3f
	.zero		1


	//   ....[39]....
        /*02e0*/ 	.word	0x00009710
        /*02e4*/ 	.word	0x00000009
        /*02e8*/ 	.word	0x00000000
        /*02ec*/ 	.short	0x010a
        /*02ee*/ 	.byte	0x3f
	.zero		1


	//   ....[40]....
        /*02f0*/ 	.word	0x000097a0
        /*02f4*/ 	.word	0x0000000a
        /*02f8*/ 	.word	0x00000000
        /*02fc*/ 	.short	0x010a
        /*02fe*/ 	.byte	0x3f
	.zero		1


	//   ....[41]....
        /*0300*/ 	.word	0x00009830
        /*0304*/ 	.word	0x0000000b
        /*0308*/ 	.word	0x00000000
        /*030c*/ 	.short	0x010a
        /*030e*/ 	.byte	0x3f
	.zero		1


	//   ....[42]....
        /*0310*/ 	.word	0x000098c0
        /*0314*/ 	.word	0x00000003
        /*0318*/ 	.word	0x00000000
        /*031c*/ 	.short	0x010a
        /*031e*/ 	.byte	0x3f
	.zero		1


	//   ....[43]....
        /*0320*/ 	.word	0x00009930
        /*0324*/ 	.word	0x0000000b
        /*0328*/ 	.word	0x00000000
        /*032c*/ 	.short	0x010a
        /*032e*/ 	.byte	0x3f
	.zero		1


	//   ....[44]....
        /*0330*/ 	.word	0x00009990
        /*0334*/ 	.word	0x0000000c
        /*0338*/ 	.word	0x00000000
        /*033c*/ 	.short	0x010a
        /*033e*/ 	.byte	0x3f
	.zero		1


	//   ....[45]....
        /*0340*/ 	.word	0x00009a60
        /*0344*/ 	.word	0x00000013
        /*0348*/ 	.word	0x00000058
        /*034c*/ 	.short	0x010a
        /*034e*/ 	.byte	0x3f
	.zero		1


	//   ....[46]....
        /*0350*/ 	.word	0x00009b40
        /*0354*/ 	.word	0x00000006
        /*0358*/ 	.word	0x00000000
        /*035c*/ 	.short	0x010a
        /*035e*/ 	.byte	0x3f
	.zero		1


	//   ....[47]....
        /*0360*/ 	.word	0x00009b90
        /*0364*/ 	.word	0x00000007
        /*0368*/ 	.word	0x00000000
        /*036c*/ 	.short	0x010a
        /*036e*/ 	.byte	0x3f
	.zero		1


	//   ....[48]....
        /*0370*/ 	.word	0x00009be0
        /*0374*/ 	.word	0x00000006
        /*0378*/ 	.word	0x00000000
        /*037c*/ 	.short	0x010a
        /*037e*/ 	.byte	0x3f
	.zero		1


	//   ....[49]....
        /*0380*/ 	.word	0x00009c30
        /*0384*/ 	.word	0x00000009
        /*0388*/ 	.word	0x00000000
        /*038c*/ 	.short	0x010a
        /*038e*/ 	.byte	0x3f
	.zero		1


	//   ....[50]....
        /*0390*/ 	.word	0x00009c80
        /*0394*/ 	.word	0x00000006
        /*0398*/ 	.word	0x00000000
        /*039c*/ 	.short	0x010a
        /*039e*/ 	.byte	0x3f
	.zero		1


	//   ....[51]....
        /*03a0*/ 	.word	0x00009cd0
        /*03a4*/ 	.word	0x00000009
        /*03a8*/ 	.word	0x00000000
        /*03ac*/ 	.short	0x010a
        /*03ae*/ 	.byte	0x3f
	.zero		1


	//   ....[52]....
        /*03b0*/ 	.word	0x00009d20
        /*03b4*/ 	.word	0x00000006
        /*03b8*/ 	.word	0x00000000
        /*03bc*/ 	.short	0x010a
        /*03be*/ 	.byte	0x3f
	.zero		1


	//   ....[53]....
        /*03c0*/ 	.word	0x00009d70
        /*03c4*/ 	.word	0x00000009
        /*03c8*/ 	.word	0x00000000
        /*03cc*/ 	.short	0x010a
        /*03ce*/ 	.byte	0x3f
	.zero		1


	//   ....[54]....
        /*03d0*/ 	.word	0x00009dc0
        /*03d4*/ 	.word	0x0000000a
        /*03d8*/ 	.word	0x00000000
        /*03dc*/ 	.short	0x010a
        /*03de*/ 	.byte	0x3f
	.zero		1


	//   ....[55]....
        /*03e0*/ 	.word	0x00009e10
        /*03e4*/ 	.word	0x0000000b
        /*03e8*/ 	.word	0x00000000
        /*03ec*/ 	.short	0x010a
        /*03ee*/ 	.byte	0x3f
	.zero		1


	//----- nvinfo : EIATTR_NUM_MBARRIERS
	.align		4
.L_28:
        /*03f0*/ 	.byte	0x03, 0x38
        /*03f2*/ 	.short	0x0018


	//----- nvinfo : EIATTR_EXIT_INSTR_OFFSETS
	.align		4
        /*03f4*/ 	.byte	0x04, 0x1c
        /*03f6*/ 	.short	(.L_30 - .L_29)


	//   ....[0]....
.L_29:
        /*03f8*/ 	.word	0x000006e0


	//   ....[1]....
        /*03fc*/ 	.word	0x00000fa0


	//   ....[2]....
        /*0400*/ 	.word	0x00007ef0


	//   ....[3]....
        /*0404*/ 	.word	0x00008520


	//   ....[4]....
        /*0408*/ 	.word	0x00009910


	//----- nvinfo : EIATTR_MAX_THREADS
	.align		4
.L_30:
        /*040c*/ 	.byte	0x04, 0x05
        /*040e*/ 	.short	(.L_32 - .L_31)
.L_31:
        /*0410*/ 	.word	0x00000180
        /*0414*/ 	.word	0x00000001
        /*0418*/ 	.word	0x00000001


	//----- nvinfo : EIATTR_CRS_STACK_SIZE
	.align		4
.L_32:
        /*041c*/ 	.byte	0x04, 0x1e
        /*041e*/ 	.short	(.L_34 - .L_33)
.L_33:
        /*0420*/ 	.word	0x00000000


	//----- nvinfo : EIATTR_CBANK_PARAM_SIZE
	.align		4
.L_34:
        /*0424*/ 	.byte	0x03, 0x19
        /*0426*/ 	.short	0x0470


	//----- nvinfo : EIATTR_PARAM_CBANK
	.align		4
        /*0428*/ 	.byte	0x04, 0x0a
        /*042a*/ 	.short	(.L_36 - .L_35)
	.align		4
.L_35:
        /*042c*/ 	.word	index@(.nv.constant0._ZN7cutlass13device_kernelINS_4gemm6kernel13GemmUniversalIN4cute5tupleIJiiiiEEENS1_10collective13CollectiveMmaINS1_37MainloopSm90TmaGmmaWarpSpecializedFP8ILi11ENS5_IJNS4_1CILi1EEESB_SB_EEENS1_35KernelTmaWarpSpecializedCooperativeEEENS5_IJNSA_ILi256EEENSA_ILi64EEESG_EEENS_12float_e4m3_tENS5_IJlSB_lEEENS_12float_e5m2_tESJ_NS4_8TiledMMAINS4_8MMA_AtomIJNS4_4SM904GMMA30MMA_64x64x32_F32E4M3E5M2_SS_TNILNSO_7ScaleInE1ELSQ_1EEEEEENS4_6LayoutINS5_IJNSA_ILi2EEESB_SB_EEENS5_IJSB_NSA_ILi0EEESW_EEEEENS5_IJNS4_10UnderscoreESZ_SZ_EEEEENS4_13SM90_TMA_LOADENS4_14ComposedLayoutINS4_7SwizzleILi2ELi4ELi3EEENS4_18smem_ptr_flag_bitsILi8EEENST_INS5_IJNSA_ILi8EEESG_EEENS5_IJSG_SB_EEEEEEEvNS4_8identityES12_S1C_vS1D_EENS_8epilogue10collective6detail29Sm90TmaWarpSpecializedAdapterINS1G_15DefaultEpilogueISI_SJ_SJ_NS1F_6thread17LinearCombinationISI_Li1EffLNS1K_9ScaleType4KindE0ELNS_15FloatRoundStyleE2ESI_EENS1_15EpilogueDefaultEEEEEvvEEEEvNT_6ParamsE)
        /*0430*/ 	.short	0x0210
        /*0432*/ 	.short	0x0470


	//----- nvinfo : EIATTR_SW_WAR
	.align		4
.L_36:
        /*0434*/ 	.byte	0x04, 0x36
        /*0436*/ 	.short	(.L_38 - .L_37)
.L_37:
        /*0438*/ 	.word	0x00000008
.L_38:


//--------------------- .nv.callgraph             --------------------------
	.section	.nv.callgraph,"",@"SHT_CUDA_CALLGRAPH"
	.align	4
	.sectionentsize	8
	.align		4
        /*0000*/ 	.word	0x00000000
	.align		4
        /*0004*/ 	.word	0xffffffff
	.align		4
        /*0008*/ 	.word	0x00000000
	.align		4
        /*000c*/ 	.word	0xfffffffe
	.align		4
        /*0010*/ 	.word	0x00000000
	.align		4
        /*0014*/ 	.word	0xfffffffd
	.align		4
        /*0018*/ 	.word	0x00000000
	.align		4
        /*001c*/ 	.word	0xfffffffc


//--------------------- .nv.constant4             --------------------------
	.section	.nv.constant4,"a",@progbits
	.align	8
	.align		8
.nv.constant4:
        /*0000*/ 	.dword	_ZN40_INTERNAL_1ebe4527_4_k_cu_87d5dc84_308714cuda3std3__45__cpo5beginE
	.align		8
        /*0008*/ 	.dword	_ZN40_INTERNAL_1ebe4527_4_k_cu_87d5dc84_308714cuda3std3__45__cpo3endE
	.align		8
        /*0010*/ 	.dword	_ZN40_INTERNAL_1ebe4527_4_k_cu_87d5dc84_308714cuda3std3__45__cpo6cbeginE
	.align		8
        /*0018*/ 	.dword	_ZN40_INTERNAL_1ebe4527_4_k_cu_87d5dc84_308714cuda3std3__45__cpo4cendE
	.align		8
        /*0020*/ 	.dword	_ZN40_INTERNAL_1ebe4527_4_k_cu_87d5dc84_308714cuda3std3__442_GLOBAL__N__1ebe4527_4_k_cu_87d5dc84_308716ignoreE
	.align		8
        /*0028*/ 	.dword	_ZN40_INTERNAL_1ebe4527_4_k_cu_87d5dc84_308714cuda3std3__419piecewise_constructE
	.align		8
        /*0030*/ 	.dword	_ZN40_INTERNAL_1ebe4527_4_k_cu_87d5dc84_308714cuda3std3__48in_placeE
	.align		8
        /*0038*/ 	.dword	_ZN40_INTERNAL_1ebe4527_4_k_cu_87d5dc84_308714cuda3std6ranges3__45__cpo4swapE
	.align		8
        /*0040*/ 	.dword	_ZN40_INTERNAL_1ebe4527_4_k_cu_87d5dc84_308714cuda3std6ranges3__45__cpo9iter_moveE
	.align		8
        /*0048*/ 	.dword	_ZN40_INTERNAL_1ebe4527_4_k_cu_87d5dc84_308714cute7productE
	.align		8
        /*0050*/ 	.dword	_ZN40_INTERNAL_1ebe4527_4_k_cu_87d5dc84_308714cute1_E


//--------------------- .text._ZN7cutlass13device_kernelINS_4gemm6kernel13GemmUniversalIN4cute5tupleIJiiiiEEENS1_10collective13CollectiveMmaINS1_37MainloopSm90TmaGmmaWarpSpecializedFP8ILi11ENS5_IJNS4_1CILi1EEESB_SB_EEENS1_35KernelTmaWarpSpecializedCooperativeEEENS5_IJNSA_ILi256EEENSA_ILi64EEESG_EEENS_12float_e4m3_tENS5_IJlSB_lEEENS_12float_e5m2_tESJ_NS4_8TiledMMAINS4_8MMA_AtomIJNS4_4SM904GMMA30MMA_64x64x32_F32E4M3E5M2_SS_TNILNSO_7ScaleInE1ELSQ_1EEEEEENS4_6LayoutINS5_IJNSA_ILi2EEESB_SB_EEENS5_IJSB_NSA_ILi0EEESW_EEEEENS5_IJNS4_10UnderscoreESZ_SZ_EEEEENS4_13SM90_TMA_LOADENS4_14ComposedLayoutINS4_7SwizzleILi2ELi4ELi3EEENS4_18smem_ptr_flag_bitsILi8EEENST_INS5_IJNSA_ILi8EEESG_EEENS5_IJSG_SB_EEEEEEEvNS4_8identityES12_S1C_vS1D_EENS_8epilogue10collective6detail29Sm90TmaWarpSpecializedAdapterINS1G_15DefaultEpilogueISI_SJ_SJ_NS1F_6thread17LinearCombinationISI_Li1EffLNS1K_9ScaleType4KindE0ELNS_15FloatRoundStyleE2ESI_EENS1_15EpilogueDefaultEEEEEvvEEEEvNT_6ParamsE --------------------------
	.section	.text._ZN7cutlass13device_kernelINS_4gemm6kernel13GemmUniversalIN4cute5tupleIJiiiiEEENS1_10collective13CollectiveMmaINS1_37MainloopSm90TmaGmmaWarpSpecializedFP8ILi11ENS5_IJNS4_1CILi1EEESB_SB_EEENS1_35KernelTmaWarpSpecializedCooperativeEEENS5_IJNSA_ILi256EEENSA_ILi64EEESG_EEENS_12float_e4m3_tENS5_IJlSB_lEEENS_12float_e5m2_tESJ_NS4_8TiledMMAINS4_8MMA_AtomIJNS4_4SM904GMMA30MMA_64x64x32_F32E4M3E5M2_SS_TNILNSO_7ScaleInE1ELSQ_1EEEEEENS4_6LayoutINS5_IJNSA_ILi2EEESB_SB_EEENS5_IJSB_NSA_ILi0EEESW_EEEEENS5_IJNS4_10UnderscoreESZ_SZ_EEEEENS4_13SM90_TMA_LOADENS4_14ComposedLayoutINS4_7SwizzleILi2ELi4ELi3EEENS4_18smem_ptr_flag_bitsILi8EEENST_INS5_IJNSA_ILi8EEESG_EEENS5_IJSG_SB_EEEEEEEvNS4_8identityES12_S1C_vS1D_EENS_8epilogue10collective6detail29Sm90TmaWarpSpecializedAdapterINS1G_15DefaultEpilogueISI_SJ_SJ_NS1F_6thread17LinearCombinationISI_Li1EffLNS1K_9ScaleType4KindE0ELNS_15FloatRoundStyleE2ESI_EENS1_15EpilogueDefaultEEEEEvvEEEEvNT_6ParamsE,"ax",@progbits
	.align	128
.text._ZN7cutlass13device_kernelINS_4gemm6kernel13GemmUniversalIN4cute5tupleIJiiiiEEENS1_10collective13CollectiveMmaINS1_37MainloopSm90TmaGmmaWarpSpecializedFP8ILi11ENS5_IJNS4_1CILi1EEESB_SB_EEENS1_35KernelTmaWarpSpecializedCooperativeEEENS5_IJNSA_ILi256EEENSA_ILi64EEESG_EEENS_12float_e4m3_tENS5_IJlSB_lEEENS_12float_e5m2_tESJ_NS4_8TiledMMAINS4_8MMA_AtomIJNS4_4SM904GMMA30MMA_64x64x32_F32E4M3E5M2_SS_TNILNSO_7ScaleInE1ELSQ_1EEEEEENS4_6LayoutINS5_IJNSA_ILi2EEESB_SB_EEENS5_IJSB_NSA_ILi0EEESW_EEEEENS5_IJNS4_10UnderscoreESZ_SZ_EEEEENS4_13SM90_TMA_LOADENS4_14ComposedLayoutINS4_7SwizzleILi2ELi4ELi3EEENS4_18smem_ptr_flag_bitsILi8EEENST_INS5_IJNSA_ILi8EEESG_EEENS5_IJSG_SB_EEEEEEEvNS4_8identityES12_S1C_vS1D_EENS_8epilogue10collective6detail29Sm90TmaWarpSpecializedAdapterINS1G_15DefaultEpilogueISI_SJ_SJ_NS1F_6thread17LinearCombinationISI_Li1EffLNS1K_9ScaleType4KindE0ELNS_15FloatRoundStyleE2ESI_EENS1_15EpilogueDefaultEEEEEvvEEEEvNT_6ParamsE:
        .type           _ZN7cutlass13device_kernelINS_4gemm6kernel13GemmUniversalIN4cute5tupleIJiiiiEEENS1_10collective13CollectiveMmaINS1_37MainloopSm90TmaGmmaWarpSpecializedFP8ILi11ENS5_IJNS4_1CILi1EEESB_SB_EEENS1_35KernelTmaWarpSpecializedCooperativeEEENS5_IJNSA_ILi256EEENSA_ILi64EEESG_EEENS_12float_e4m3_tENS5_IJlSB_lEEENS_12float_e5m2_tESJ_NS4_8TiledMMAINS4_8MMA_AtomIJNS4_4SM904GMMA30MMA_64x64x32_F32E4M3E5M2_SS_TNILNSO_7ScaleInE1ELSQ_1EEEEEENS4_6LayoutINS5_IJNSA_ILi2EEESB_SB_EEENS5_IJSB_NSA_ILi0EEESW_EEEEENS5_IJNS4_10UnderscoreESZ_SZ_EEEEENS4_13SM90_TMA_LOADENS4_14ComposedLayoutINS4_7SwizzleILi2ELi4ELi3EEENS4_18smem_ptr_flag_bitsILi8EEENST_INS5_IJNSA_ILi8EEESG_EEENS5_IJSG_SB_EEEEEEEvNS4_8identityES12_S1C_vS1D_EENS_8epilogue10collective6detail29Sm90TmaWarpSpecializedAdapterINS1G_15DefaultEpilogueISI_SJ_SJ_NS1F_6thread17LinearCombinationISI_Li1EffLNS1K_9ScaleType4KindE0ELNS_15FloatRoundStyleE2ESI_EENS1_15EpilogueDefaultEEEEEvvEEEEvNT_6ParamsE,@function
        .size           _ZN7cutlass13device_kernelINS_4gemm6kernel13GemmUniversalIN4cute5tupleIJiiiiEEENS1_10collective13CollectiveMmaINS1_37MainloopSm90TmaGmmaWarpSpecializedFP8ILi11ENS5_IJNS4_1CILi1EEESB_SB_EEENS1_35KernelTmaWarpSpecializedCooperativeEEENS5_IJNSA_ILi256EEENSA_ILi64EEESG_EEENS_12float_e4m3_tENS5_IJlSB_lEEENS_12float_e5m2_tESJ_NS4_8TiledMMAINS4_8MMA_AtomIJNS4_4SM904GMMA30MMA_64x64x32_F32E4M3E5M2_SS_TNILNSO_7ScaleInE1ELSQ_1EEEEEENS4_6LayoutINS5_IJNSA_ILi2EEESB_SB_EEENS5_IJSB_NSA_ILi0EEESW_EEEEENS5_IJNS4_10UnderscoreESZ_SZ_EEEEENS4_13SM90_TMA_LOADENS4_14ComposedLayoutINS4_7SwizzleILi2ELi4ELi3EEENS4_18smem_ptr_flag_bitsILi8EEENST_INS5_IJNSA_ILi8EEESG_EEENS5_IJSG_SB_EEEEEEEvNS4_8identityES12_S1C_vS1D_EENS_8epilogue10collective6detail29Sm90TmaWarpSpecializedAdapterINS1G_15DefaultEpilogueISI_SJ_SJ_NS1F_6thread17LinearCombinationISI_Li1EffLNS1K_9ScaleType4KindE0ELNS_15FloatRoundStyleE2ESI_EENS1_15EpilogueDefaultEEEEEvvEEEEvNT_6ParamsE,(.L_x_216 - _ZN7cutlass13device_kernelINS_4gemm6kernel13GemmUniversalIN4cute5tupleIJiiiiEEENS1_10collective13CollectiveMmaINS1_37MainloopSm90TmaGmmaWarpSpecializedFP8ILi11ENS5_IJNS4_1CILi1EEESB_SB_EEENS1_35KernelTmaWarpSpecializedCooperativeEEENS5_IJNSA_ILi256EEENSA_ILi64EEESG_EEENS_12float_e4m3_tENS5_IJlSB_lEEENS_12float_e5m2_tESJ_NS4_8TiledMMAINS4_8MMA_AtomIJNS4_4SM904GMMA30MMA_64x64x32_F32E4M3E5M2_SS_TNILNSO_7ScaleInE1ELSQ_1EEEEEENS4_6LayoutINS5_IJNSA_ILi2EEESB_SB_EEENS5_IJSB_NSA_ILi0EEESW_EEEEENS5_IJNS4_10UnderscoreESZ_SZ_EEEEENS4_13SM90_TMA_LOADENS4_14ComposedLayoutINS4_7SwizzleILi2ELi4ELi3EEENS4_18smem_ptr_flag_bitsILi8EEENST_INS5_IJNSA_ILi8EEESG_EEENS5_IJSG_SB_EEEEEEEvNS4_8identityES12_S1C_vS1D_EENS_8epilogue10collective6detail29Sm90TmaWarpSpecializedAdapterINS1G_15DefaultEpilogueISI_SJ_SJ_NS1F_6thread17LinearCombinationISI_Li1EffLNS1K_9ScaleType4KindE0ELNS_15FloatRoundStyleE2ESI_EENS1_15EpilogueDefaultEEEEEvvEEEEvNT_6ParamsE)
        .other          _ZN7cutlass13device_kernelINS_4gemm6kernel13GemmUniversalIN4cute5tupleIJiiiiEEENS1_10collective13CollectiveMmaINS1_37MainloopSm90TmaGmmaWarpSpecializedFP8ILi11ENS5_IJNS4_1CILi1EEESB_SB_EEENS1_35KernelTmaWarpSpecializedCooperativeEEENS5_IJNSA_ILi256EEENSA_ILi64EEESG_EEENS_12float_e4m3_tENS5_IJlSB_lEEENS_12float_e5m2_tESJ_NS4_8TiledMMAINS4_8MMA_AtomIJNS4_4SM904GMMA30MMA_64x64x32_F32E4M3E5M2_SS_TNILNSO_7ScaleInE1ELSQ_1EEEEEENS4_6LayoutINS5_IJNSA_ILi2EEESB_SB_EEENS5_IJSB_NSA_ILi0EEESW_EEEEENS5_IJNS4_10UnderscoreESZ_SZ_EEEEENS4_13SM90_TMA_LOADENS4_14ComposedLayoutINS4_7SwizzleILi2ELi4ELi3EEENS4_18smem_ptr_flag_bitsILi8EEENST_INS5_IJNSA_ILi8EEESG_EEENS5_IJSG_SB_EEEEEEEvNS4_8identityES12_S1C_vS1D_EENS_8epilogue10collective6detail29Sm90TmaWarpSpecializedAdapterINS1G_15DefaultEpilogueISI_SJ_SJ_NS1F_6thread17LinearCombinationISI_Li1EffLNS1K_9ScaleType4KindE0ELNS_15FloatRoundStyleE2ESI_EENS1_15EpilogueDefaultEEEEEvvEEEEvNT_6ParamsE,@"STO_CUDA_ENTRY STV_DEFAULT"
_ZN7cutlass13device_kernelINS_4gemm6kernel13GemmUniversalIN4cute5tupleIJiiiiEEENS1_10collective13CollectiveMmaINS1_37MainloopSm90TmaGmmaWarpSpecializedFP8ILi11ENS5_IJNS4_1CILi1EEESB_SB_EEENS1_35KernelTmaWarpSpecializedCooperativeEEENS5_IJNSA_ILi256EEENSA_ILi64EEESG_EEENS_12float_e4m3_tENS5_IJlSB_lEEENS_12float_e5m2_tESJ_NS4_8TiledMMAINS4_8MMA_AtomIJNS4_4SM904GMMA30MMA_64x64x32_F32E4M3E5M2_SS_TNILNSO_7ScaleInE1ELSQ_1EEEEEENS4_6LayoutINS5_IJNSA_ILi2EEESB_SB_EEENS5_IJSB_NSA_ILi0EEESW_EEEEENS5_IJNS4_10UnderscoreESZ_SZ_EEEEENS4_13SM90_TMA_LOADENS4_14ComposedLayoutINS4_7SwizzleILi2ELi4ELi3EEENS4_18smem_ptr_flag_bitsILi8EEENST_INS5_IJNSA_ILi8EEESG_EEENS5_IJSG_SB_EEEEEEEvNS4_8identityES12_S1C_vS1D_EENS_8epilogue10collective6detail29Sm90TmaWarpSpecializedAdapterINS1G_15DefaultEpilogueISI_SJ_SJ_NS1F_6thread17LinearCombinationISI_Li1EffLNS1K_9ScaleType4KindE0ELNS_15FloatRoundStyleE2ESI_EENS1_15EpilogueDefaultEEEEEvvEEEEvNT_6ParamsE:
[----:B------:R-:W-:Y:S01]  /*0000*/  LDC R1, c[0x0][0x28] ;  /* 0x00000a00ff017b82 */ /* 0x000fe20000000800 */
[----:B------:R-:W0:Y:S01]  /*0010*/  S2R R0, SR_TID.X ;  /* 0x0000000000007919 */ /* 0x000e220000002100 */
[----:B------:R-:W-:Y:S01]  /*0020*/  ELECT P0, URZ, PT ;  /* 0x00000000003f782f */ /* 0x000fe20003800000 */
[----:B------:R-:W-:Y:S01]  /*0030*/  BSSY B0, `(.L_x_0) ;  /* 0x000000f000007945 */ /* 0x000fe20003800000 */
[--C-:B0-----:R-:W-:Y:S02]  /*0040*/  SHF.R.U32.HI R2, RZ, 0x5, R0.reuse ;  /* 0x00000005ff027819 */ /* 0x101fe40000011600 */
[----:B------:R-:W-:-:S03]  /*0050*/  SHF.R.U32.HI R3, RZ, 0x7, R0 ;  /* 0x00000007ff037819 */ /* 0x000fc60000011600 */
[----:B------:R-:W0:Y:S04]  /*0060*/  SHFL.IDX PT, R5, R2, RZ, 0x1f ;  /* 0x00001fff02057589 */ /* 0x000e2800000e0000 */
[----:B------:R1:W2:Y:S01]  /*0070*/  SHFL.IDX PT, R6, R3, RZ, 0x1f ;  /* 0x00001fff03067589 */ /* 0x0002a200000e0000 */
[----:B0-----:R-:W-:-:S13]  /*0080*/  ISETP.NE.OR P0, PT, R5, RZ, !P0 ;  /* 0x000000ff0500720c */ /* 0x001fda0004705670 */
[----:B-12---:R-:W-:Y:S05]  /*0090*/  @P0 BRA `(.L_x_1) ;  /* 0x0000000000200947 */ /* 0x006fea0003800000 */
[----:B------:R-:W-:Y:S02]  /*00a0*/  ULDC.64 UR4, c[0x0][0x198] ;  /* 0x0000660000047ab9 */ /* 0x000fe40000000a00 */
[----:B------:R-:W-:Y:S02]  /*00b0*/  UIADD3 UR6, UP0, UR4, 0xf0, URZ ;  /* 0x000000f004067890 */ /* 0x000fe4000ff1e03f */
[----:B------:R-:W-:Y:S02]  /*00c0*/  UIADD3 UR4, UP1, UR4, 0x1f0, URZ ;  /* 0x000001f004047890 */ /* 0x000fe4000ff3e03f */
[----:B------:R-:W-:Y:S02]  /*00d0*/  UIADD3.X UR7, URZ, UR5, URZ, UP0, !UPT ;  /* 0x000000053f077290 */ /* 0x000fe400087fe43f */
[----:B------:R-:W-:-:S07]  /*00e0*/  UIADD3.X UR5, URZ, UR5, URZ, UP1, !UPT ;  /* 0x000000053f057290 */ /* 0x000fce0008ffe43f */
[----:B------:R0:W-:Y:S02]  /*00f0*/  UTMACCTL.PF [UR6] ;  /* 0x00000000060079b9 */ /* 0x0001e40008040000 */
[----:B------:R0:W-:Y:S02]  /*0100*/  UTMACCTL.PF [UR4] ;  /* 0x00000000040079b9 */ /* 0x0001e40008040000 */
[----:B0-----:R-:W-:Y:S01]  /*0110*/  NOP ;  /* 0x0000000000007918 */ /* 0x001fe20000000000 */
.L_x_1:
[----:B------:R-:W-:Y:S05]  /*0120*/  BSYNC B0 ;  /* 0x0000000000007941 */ /* 0x000fea0003800000 */
.L_x_0:
[----:B------:R-:W0:Y:S02]  /*0130*/  SHFL.IDX PT, R3, R2, RZ, 0x1f ;  /* 0x00001fff02037589 */ /* 0x000e2400000e0000 */
[----:B0-----:R-:W-:-:S13]  /*0140*/  ISETP.NE.AND P0, PT, R3, RZ, PT ;  /* 0x000000ff0300720c */ /* 0x001fda0003f05270 */
[----:B------:R-:W-:Y:S05]  /*0150*/  @P0 BRA `(.L_x_2) ;  /* 0x00000000009c0947 */ /* 0x000fea0003800000 */
[----:B------:R-:W-:Y:S01]  /*0160*/  ELECT P0, URZ, PT ;  /* 0x00000000003f782f */ /* 0x000fe20003800000 */
[----:B------:R-:W-:-:S12]  /*0170*/  BSSY B0, `(.L_x_2) ;  /* 0x0000025000007945 */ /* 0x000fd80003800000 */
[----:B------:R-:W-:Y:S05]  /*0180*/  @!P0 BRA `(.L_x_3) ;  /* 0x00000000008c8947 */ /* 0x000fea0003800000 */
[----:B------:R-:W0:Y:S01]  /*0190*/  S2UR UR8, SR_CgaCtaId ;  /* 0x00000000000879c3 */ /* 0x000e220000008800 */
[----:B------:R-:W-:Y:S01]  /*01a0*/  UMOV UR4, 0x400 ;  /* 0x0000040000047882 */ /* 0x000fe20000000000 */
[----:B------:R-:W-:Y:S01]  /*01b0*/  UMOV UR5, 0x1 ;  /* 0x0000000100057882 */ /* 0x000fe20000000000 */
[----:B------:R-:W-:Y:S02]  /*01c0*/  UMOV UR6, 0x100 ;  /* 0x0000010000067882 */ /* 0x000fe40000000000 */
[----:B------:R-:W-:-:S04]  /*01d0*/  UIADD3 UR6, -UR6, 0x100000, URZ ;  /* 0x0010000006067890 */ /* 0x000fc8000fffe13f */
[----:B------:R-:W-:Y:S02]  /*01e0*/  USHF.L.U32 UR7, UR6, 0xb, URZ ;  /* 0x0000000b06077899 */ /* 0x000fe4000800063f */
[----:B------:R-:W-:Y:S02]  /*01f0*/  USHF.L.U32 UR6, UR6, 0x1, URZ ;  /* 0x0000000106067899 */ /* 0x000fe4000800063f */
[----:B0-----:R-:W-:Y:S02]  /*0200*/  ULEA UR8, UR8, UR4, 0x18 ;  /* 0x0000000408087291 */ /* 0x001fe4000f8ec03f */
[----:B------:R-:W-:-:S04]  /*0210*/  UIADD3 UR4, -UR5, 0x100000, URZ ;  /* 0x0010000005047890 */ /* 0x000fc8000fffe13f */
[----:B------:R-:W-:Y:S02]  /*0220*/  USHF.L.U32 UR5, UR4, 0xb, URZ ;  /* 0x0000000b04057899 */ /* 0x000fe4000800063f */
[----:B------:R-:W-:Y:S01]  /*0230*/  USHF.L.U32 UR4, UR4, 0x1, URZ ;  /* 0x0000000104047899 */ /* 0x000fe2000800063f */
[----:B------:R-:W0:Y:S11]  /*0240*/  FENCE.VIEW.ASYNC.S ;  /* 0x00000000000073c6 */ /* 0x000e360000000000 */
[----:B0-----:R0:W1:Y:S01]  /*0250*/  SYNCS.EXCH.64 URZ, [UR8], UR4 ;  /* 0x00000004083f75b2 */ /* 0x0010620008000100 */
[----:B------:R0:W2:Y:S01]  /*0260*/  SYNCS.EXCH.64 URZ, [UR8+0x58], UR6 ;  /* 0x00005806083f75b2 */ /* 0x0000a20008000100 */
[----:B------:R0:W3:Y:S01]  /*0270*/  SYNCS.EXCH.64 URZ, [UR8+0x8], UR4 ;  /* 0x00000804083f75b2 */ /* 0x0000e20008000100 */
[----:B------:R0:W4:Y:S01]  /*0280*/  SYNCS.EXCH.64 URZ, [UR8+0x60], UR6 ;  /* 0x00006006083f75b2 */ /* 0x0001220008000100 */
[----:B------:R0:W0:Y:S01]  /*0290*/  SYNCS.EXCH.64 URZ, [UR8+0x10], UR4 ;  /* 0x00001004083f75b2 */ /* 0x0000220008000100 */
        /* <DEDUP_REMOVED lines=17> */
[----:B------:R-:W-:Y:S01]  /*03b0*/  NOP ;  /* 0x0000000000007918 */ /* 0x000fe20000000000 */
.L_x_3:
[----:B0-----:R-:W-:Y:S05]  /*03c0*/  BSYNC B0 ;  /* 0x0000000000007941 */ /* 0x001fea0003800000 */
.L_x_2:
[----:B------:R-:W0:Y:S01]  /*03d0*/  SHFL.IDX PT, R2, R2, RZ, 0x1f ;  /* 0x00001fff02027589 */ /* 0x000e2200000e0000 */
[----:B------:R-:W5:Y:S01]  /*03e0*/  LDC R3, c[0x0][0x65c] ;  /* 0x00019700ff037b82 */ /* 0x000f620000000800 */
[----:B------:R-:W-:Y:S02]  /*03f0*/  ELECT P0, URZ, PT ;  /* 0x00000000003f782f */ /* 0x000fe40003800000 */
[----:B------:R-:W-:Y:S01]  /*0400*/  SHF.R.S32.HI R4, RZ, 0x1f, R5 ;  /* 0x0000001fff047819 */ /* 0x000fe20000011405 */
[----:B------:R-:W1:Y:S01]  /*0410*/  S2R R10, SR_CTAID.Y ;  /* 0x00000000000a7919 */ /* 0x000e620000002600 */
[----:B------:R-:W-:Y:S01]  /*0420*/  UMOV UR4, 0x20 ;  /* 0x0000002000047882 */ /* 0x000fe20000000000 */
[C---:B------:R-:W-:Y:S01]  /*0430*/  ISETP.NE.AND P2, PT, R6.reuse, RZ, PT ;  /* 0x000000ff0600720c */ /* 0x040fe20003f45270 */
[----:B------:R-:W-:Y:S01]  /*0440*/  VIADD R11, R6, 0xffffffff ;  /* 0xffffffff060b7836 */ /* 0x000fe20000000000 */
[----:B------:R-:W2:Y:S01]  /*0450*/  S2R R8, SR_CTAID.X ;  /* 0x0000000000087919 */ /* 0x000ea20000002500 */
[----:B------:R-:W-:Y:S01]  /*0460*/  LEA.HI R4, R4, R5, RZ, 0x2 ;  /* 0x0000000504047211 */ /* 0x000fe200078f10ff */
[----:B------:R-:W-:Y:S01]  /*0470*/  NOP ;  /* 0x0000000000007918 */ /* 0x000fe20000000000 */
[----:B------:R-:W-:Y:S01]  /*0480*/  NOP ;  /* 0x0000000000007918 */ /* 0x000fe20000000000 */
[----:B------:R-:W-:-:S02]  /*0490*/  ISETP.GE.U32.AND P1, PT, R11, 0x2, PT ;  /* 0x000000020b00780c */ /* 0x000fc40003f26070 */
[----:B------:R-:W-:-:S05]  /*04a0*/  LOP3.LUT R4, R4, 0xfffffffc, RZ, 0xc0, !PT ;  /* 0xfffffffc04047812 */ /* 0x000fca00078ec0ff */
[----:B------:R-:W-:Y:S01]  /*04b0*/  IMAD.IADD R5, R5, 0x1, -R4 ;  /* 0x0000000105057824 */ /* 0x000fe200078e0a04 */
[----:B0-----:R-:W-:Y:S02]  /*04c0*/  ISETP.NE.OR P0, PT, R2, RZ, !P0 ;  /* 0x000000ff0200720c */ /* 0x001fe40004705670 */
[----:B-----5:R-:W-:-:S11]  /*04d0*/  ISETP.NE.AND P3, PT, R3, 0x1, PT ;  /* 0x000000010300780c */ /* 0x020fd60003f65270 */
[----:B------:R-:W-:Y:S01]  /*04e0*/  VOTEU.ALL UP0, P0 ;  /* 0x00000000003f7886 */ /* 0x000fe20000000000 */
[----:B------:R-:W-:Y:S01]  /*04f0*/  VOTEU.ALL UP1, P0 ;  /* 0x00000000003f7886 */ /* 0x000fe20000020000 */
[----:B------:R-:W2:Y:S01]  /*0500*/  @P3 LDC R9, c[0x0][0x10] ;  /* 0x00000400ff093b82 */ /* 0x000ea20000000800 */
[----:B-1----:R-:W-:Y:S02]  /*0510*/  @P3 IMAD.MOV.U32 R2, RZ, RZ, R10 ;  /* 0x000000ffff023224 */ /* 0x002fe400078e000a */
[----:B------:R-:W-:Y:S01]  /*0520*/  @!UP0 UMOV UR6, 0x400 ;  /* 0x0000040000068882 */ /* 0x000fe20000000000 */
[----:B------:R-:W-:-:S04]  /*0530*/  @!UP0 UIADD3 UR4, -UR4, 0x100000, URZ ;  /* 0x0010000004048890 */ /* 0x000fc8000fffe13f */
[----:B------:R-:W-:Y:S02]  /*0540*/  @!UP0 USHF.L.U32 UR5, UR4, 0xb, URZ ;  /* 0x0000000b04058899 */ /* 0x000fe4000800063f */
[----:B------:R-:W-:Y:S01]  /*0550*/  @!UP0 USHF.L.U32 UR4, UR4, 0x1, URZ ;  /* 0x0000000104048899 */ /* 0x000fe2000800063f */
[----:B------:R-:W-:Y:S02]  /*0560*/  @P3 IMAD.MOV.U32 R3, RZ, RZ, RZ ;  /* 0x000000ffff033224 */ /* 0x000fe400078e00ff */
[----:B------:R-:W-:Y:S01]  /*0570*/  @P3 IMAD.MOV.U32 R13, RZ, RZ, RZ ;  /* 0x000000ffff0d3224 */ /* 0x000fe200078e00ff */
[----:B------:R-:W0:Y:S08]  /*0580*/  @!UP0 S2UR UR7, SR_CgaCtaId ;  /* 0x00000000000789c3 */ /* 0x000e300000008800 */
[----:B------:R-:W1:Y:S01]  /*0590*/  @!P3 LDC R7, c[0x0][0xc] ;  /* 0x00000300ff07bb82 */ /* 0x000e620000000800 */
[----:B--2---:R-:W-:-:S04]  /*05a0*/  @P3 IMAD.WIDE.U32 R2, R8, R9, R2 ;  /* 0x0000000908023225 */ /* 0x004fc800078e0002 */
[----:B------:R-:W-:Y:S02]  /*05b0*/  IMAD.MOV.U32 R9, RZ, RZ, RZ ;  /* 0x000000ffff097224 */ /* 0x000fe400078e00ff */
[----:B------:R-:W-:Y:S01]  /*05c0*/  @P3 IMAD.IADD R3, R3, 0x1, R13 ;  /* 0x0000000103033824 */ /* 0x000fe200078e020d */
[----:B0-----:R-:W-:Y:S01]  /*05d0*/  @!UP0 ULEA UR6, UR7, UR6, 0x18 ;  /* 0x0000000607068291 */ /* 0x001fe2000f8ec03f */
[----:B------:R-:W-:Y:S01]  /*05e0*/  VOTEU.ALL UP0, P0 ;  /* 0x00000000003f7886 */ /* 0x000fe20000000000 */
[----:B------:R-:W-:-:S04]  /*05f0*/  ISETP.NE.AND P0, PT, R5, 0x3, PT ;  /* 0x000000030500780c */ /* 0x000fc80003f05270 */
[----:B------:R-:W-:-:S04]  /*0600*/  ISETP.EQ.OR P0, PT, R5, RZ, !P0 ;  /* 0x000000ff0500720c */ /* 0x000fc80004702670 */
[----:B------:R-:W-:Y:S01]  /*0610*/  ISETP.EQ.AND P0, PT, R6, RZ, P0 ;  /* 0x000000ff0600720c */ /* 0x000fe20000702270 */
[----:B------:R-:W0:Y:S02]  /*0620*/  FENCE.VIEW.ASYNC.S ;  /* 0x00000000000073c6 */ /* 0x000e240000000000 */
[----:B0-----:R0:W3:Y:S01]  /*0630*/  @!UP0 SYNCS.EXCH.64 URZ, [UR6+0xc0], UR4 ;  /* 0x0000c004063f85b2 */ /* 0x0010e20008000100 */
[----:B-1----:R-:W-:Y:S01]  /*0640*/  @!P3 IMAD.WIDE.U32 R6, R7, R10, R8 ;  /* 0x0000000a0706b225 */ /* 0x002fe200078e0008 */
[----:B------:R-:W-:-:S03]  /*0650*/  SEL R4, RZ, 0x1, !P0 ;  /* 0x00000001ff047807 */ /* 0x000fc60004000000 */
[----:B------:R-:W-:Y:S02]  /*0660*/  @!P3 IMAD.MOV.U32 R2, RZ, RZ, R6 ;  /* 0x000000ffff02b224 */ /* 0x000fe400078e0006 */
[----:B------:R-:W-:Y:S01]  /*0670*/  @!P3 IMAD.MOV.U32 R3, RZ, RZ, R7 ;  /* 0x000000ffff03b224 */ /* 0x000fe200078e0007 */
[----:B------:R-:W-:Y:S01]  /*0680*/  SEL R4, R4, 0x2, P1 ;  /* 0x0000000204047807 */ /* 0x000fe20000800000 */
[----:B------:R0:W3:Y:S01]  /*0690*/  @!UP1 SYNCS.EXCH.64 URZ, [UR6+0xc8], UR4 ;  /* 0x0000c804063f95b2 */ /* 0x0000e20008000100 */
[----:B------:R-:W-:Y:S01]  /*06a0*/  NOP ;  /* 0x0000000000007918 */ /* 0x000fe20000000000 */
[----:B---34-:R-:W-:Y:S06]  /*06b0*/  BAR.SYNC.DEFER_BLOCKING 0x0 ;  /* 0x0000000000007b1d */ /* 0x018fec0000010000 */
[----:B------:R-:W-:Y:S05]  /*06c0*/  @!P2 BRA `(.L_x_4) ;  /* 0x00000078000ca947 */ /* 0x000fea0003800000 */
[----:B------:R-:W-:-:S13]  /*06d0*/  ISETP.GT.U32.AND P0, PT, R11, 0x1, PT ;  /* 0x000000010b00780c */ /* 0x000fda0003f04070 */
[----:B0-----:R-:W-:Y:S05]  /*06e0*/  @P0 EXIT ;  /* 0x000000000000094d */ /* 0x001fea0003800000 */
[----:B------:R-:W-:Y:S01]  /*06f0*/  ULDC.64 UR4, c[0x0][0x650] ;  /* 0x0001940000047ab9 */ /* 0x000fe20000000a00 */
[----:B------:R-:W-:Y:S01]  /*0700*/  PRMT R12, RZ, 0x7610, R12 ;  /* 0x00007610ff0c7816 */ /* 0x000fe2000000000c */
[----:B------:R-:W-:Y:S01]  /*0710*/  IMAD.MOV.U32 R6, RZ, RZ, -0x1 ;  /* 0xffffffffff067424 */ /* 0x000fe200078e00ff */
[----:B------:R-:W-:Y:S01]  /*0720*/  ISETP.GE.U32.AND P0, PT, R2, UR4, PT ;  /* 0x0000000402007c0c */ /* 0x000fe2000bf06070 */
[----:B------:R-:W-:Y:S02]  /*0730*/  IMAD.MOV.U32 R7, RZ, RZ, -0x1 ;  /* 0xffffffffff077424 */ /* 0x000fe400078e00ff */
[----:B------:R-:W-:Y:S01]  /*0740*/  IMAD.MOV.U32 R5, RZ, RZ, -0x1 ;  /* 0xffffffffff057424 */ /* 0x000fe200078e00ff */
[----:B------:R-:W-:-:S13]  /*0750*/  ISETP.GE.U32.AND.EX P0, PT, R3, UR5, PT, P0 ;  /* 0x0000000503007c0c */ /* 0x000fda000bf06100 */
[----:B------:R-:W-:Y:S05]  /*0760*/  @P0 BRA `(.L_x_5) ;  /* 0x00000004005c0947 */ /* 0x000fea0003800000 */
[----:B------:R-:W0:Y:S01]  /*0770*/  LDC.64 R16, c[0x0][0x628] ;  /* 0x00018a00ff107b82 */ /* 0x000e220000000a00 */
[----:B------:R-:W-:Y:S02]  /*0780*/  IMAD.MOV.U32 R6, RZ, RZ, R2 ;  /* 0x000000ffff067224 */ /* 0x000fe400078e0002 */
[----:B------:R-:W-:-:S05]  /*0790*/  IMAD.MOV.U32 R7, RZ, RZ, R3 ;  /* 0x000000ffff077224 */ /* 0x000fca00078e0003 */
[----:B------:R-:W1:Y:S08]  /*07a0*/  LDC R18, c[0x0][0x630] ;  /* 0x00018c00ff127b82 */ /* 0x000e700000000800 */
[----:B------:R-:W2:Y:S01]  /*07b0*/  LDC.64 R20, c[0x0][0x620] ;  /* 0x00018800ff147b82 */ /* 0x000ea20000000a00 */
[----:B0-----:R-:W-:-:S04]  /*07c0*/  ISETP.NE.U32.AND P0, PT, R16, RZ, PT ;  /* 0x000000ff1000720c */ /* 0x001fc80003f05070 */
[----:B------:R-:W-:-:S13]  /*07d0*/  ISETP.NE.AND.EX P0, PT, R17, RZ, PT, P0 ;  /* 0x000000ff1100720c */ /* 0x000fda0003f05300 */
[----:B-12---:R-:W-:Y:S05]  /*07e0*/  @!P0 BRA `(.L_x_6) ;  /* 0x0000000000288947 */ /* 0x006fea0003800000 */
[----:B------:R-:W0:Y:S02]  /*07f0*/  LDC R5, c[0x0][0x634] ;  /* 0x00018d00ff057b82 */ /* 0x000e240000000800 */
[----:B0-----:R-:W-:-:S05]  /*0800*/  IADD3 R5, P0, R2, R5, RZ ;  /* 0x0000000502057210 */ /* 0x001fca0007f1e0ff */
[----:B------:R-:W-:-:S04]  /*0810*/  IMAD.X R11, RZ, RZ, R3, P0 ;  /* 0x000000ffff0b7224 */ /* 0x000fc800000e0603 */
[----:B------:R-:W-:-:S04]  /*0820*/  IMAD.WIDE.U32 R6, R11, R16, RZ ;  /* 0x000000100b067225 */ /* 0x000fc800078e00ff */
[----:B------:R-:W-:-:S04]  /*0830*/  IMAD.WIDE.U32 R12, P0, R5, R17, R6 ;  /* 0x00000011050c7225 */ /* 0x000fc80007800006 */
[----:B------:R-:W-:-:S04]  /*0840*/  IMAD.WIDE.U32 R6, R5, R16, RZ ;  /* 0x0000001005067225 */ /* 0x000fc800078e00ff */
[----:B------:R-:W-:Y:S01]  /*0850*/  IMAD.X R15, RZ, RZ, RZ, P0 ;  /* 0x000000ffff0f7224 */ /* 0x000fe200000e06ff */
[----:B------:R-:W-:Y:S01]  /*0860*/  IADD3 RZ, P0, R7, R12, RZ ;  /* 0x0000000c07ff7210 */ /* 0x000fe20007f1e0ff */
[----:B------:R-:W-:-:S04]  /*0870*/  IMAD.MOV.U32 R14, RZ, RZ, R13 ;  /* 0x000000ffff0e7224 */ /* 0x000fc800078e000d */
[----:B------:R-:W-:-:S08]  /*0880*/  IMAD.WIDE.U32.X R6, R11, R17, R14, P0 ;  /* 0x000000110b067225 */ /* 0x000fd000000e040e */
.L_x_6:
[--C-:B------:R-:W-:Y:S01]  /*0890*/  SHF.R.U64 R26, R6, R18, R7.reuse ;  /* 0x00000012061a7219 */ /* 0x100fe20000001207 */
[----:B------:R-:W0:Y:S01]  /*08a0*/  LDC.64 R22, c[0x0][0x640] ;  /* 0x00019000ff167b82 */ /* 0x000e220000000a00 */
[----:B------:R-:W-:Y:S01]  /*08b0*/  I2FP.F32.U32 R5, R8 ;  /* 0x0000000800057245 */ /* 0x000fe20000201000 */
[----:B------:R-:W-:Y:S01]  /*08c0*/  ULDC UR4, c[0x0][0x150] ;  /* 0x0000540000047ab9 */ /* 0x000fe20000000800 */
[----:B------:R-:W-:Y:S02]  /*08d0*/  SHF.R.U32.HI R6, RZ, R18, R7 ;  /* 0x00000012ff067219 */ /* 0x000fe40000011607 */
[----:B------:R-:W-:Y:S01]  /*08e0*/  IADD3 R11, P0, RZ, -R26, RZ ;  /* 0x8000001aff0b7210 */ /* 0x000fe20007f1e0ff */
[----:B------:R-:W-:Y:S01]  /*08f0*/  FMUL R5, R5, UR4 ;  /* 0x0000000405057c20 */ /* 0x000fe20008400000 */
[----:B------:R-:W-:Y:S01]  /*0900*/  ULDC UR4, c[0x0][0x154] ;  /* 0x0000550000047ab9 */ /* 0x000fe20000000800 */
[----:B------:R-:W1:Y:S02]  /*0910*/  LDC R14, c[0x0][0x618] ;  /* 0x00018600ff0e7b82 */ /* 0x000e640000000800 */
[----:B------:R-:W-:-:S02]  /*0920*/  IMAD.X R13, RZ, RZ, ~R6, P0 ;  /* 0x000000ffff0d7224 */ /* 0x000fc400000e0e06 */
[----:B------:R-:W2:Y:S01]  /*0930*/  F2I.U32.TRUNC.NTZ R5, R5 ;  /* 0x0000000500057305 */ /* 0x000ea2000020f000 */
[----:B------:R-:W-:-:S03]  /*0940*/  IMAD.WIDE.U32 R6, R11, R20, R2 ;  /* 0x000000140b067225 */ /* 0x000fc600078e0002 */
[----:B------:R-:W3:Y:S01]  /*0950*/  LDC R9, c[0x0][0x144] ;  /* 0x00005100ff097b82 */ /* 0x000ee20000000800 */
[----:B------:R-:W-:-:S04]  /*0960*/  IMAD R12, R13, R20, RZ ;  /* 0x000000140d0c7224 */ /* 0x000fc800078e02ff */
[----:B------:R-:W-:Y:S02]  /*0970*/  IMAD R11, R11, R21, R12 ;  /* 0x000000150b0b7224 */ /* 0x000fe400078e020c */
[----:B------:R-:W-:Y:S01]  /*0980*/  IMAD.MOV.U32 R12, RZ, RZ, 0x1 ;  /* 0x00000001ff0c7424 */ /* 0x000fe200078e00ff */
[----:B------:R-:W4:Y:S01]  /*0990*/  LDC R18, c[0x0][0x608] ;  /* 0x00018200ff127b82 */ /* 0x000f220000000800 */
[----:B------:R-:W-:Y:S01]  /*09a0*/  IMAD.IADD R11, R7, 0x1, R11 ;  /* 0x00000001070b7824 */ /* 0x000fe200078e020b */
[----:B0-----:R-:W-:Y:S01]  /*09b0*/  ISETP.NE.U32.AND P0, PT, R22, RZ, PT ;  /* 0x000000ff1600720c */ /* 0x001fe20003f05070 */
[----:B--2---:R-:W-:-:S03]  /*09c0*/  IMAD.MOV R7, RZ, RZ, -R5 ;  /* 0x000000ffff077224 */ /* 0x004fc600078e0a05 */
[----:B------:R-:W-:Y:S02]  /*09d0*/  ISETP.NE.AND.EX P0, PT, R23, RZ, PT, P0 ;  /* 0x000000ff1700720c */ /* 0x000fe40003f05300 */
[----:B------:R-:W0:Y:S01]  /*09e0*/  LDC R13, c[0x0][0x658] ;  /* 0x00019600ff0d7b82 */ /* 0x000e220000000800 */
[--C-:B-1----:R-:W-:Y:S02]  /*09f0*/  SHF.R.U64 R16, R6, R14, R11.reuse ;  /* 0x0000000e06107219 */ /* 0x102fe4000000120b */
[----:B------:R-:W-:Y:S02]  /*0a00*/  I2FP.F32.U32 R6, R10 ;  /* 0x0000000a00067245 */ /* 0x000fe40000201000 */
[----:B------:R-:W-:-:S03]  /*0a10*/  SHF.R.U32.HI R11, RZ, R14, R11 ;  /* 0x0000000eff0b7219 */ /* 0x000fc6000001160b */
[----:B------:R-:W1:Y:S01]  /*0a20*/  LDC R17, c[0x0][0x148] ;  /* 0x00005200ff117b82 */ /* 0x000e620000000800 */
[----:B---3--:R-:W-:Y:S02]  /*0a30*/  IMAD R5, R9, R7, R8 ;  /* 0x0000000709057224 */ /* 0x008fe400078e0208 */
[----:B------:R-:W-:Y:S01]  /*0a40*/  FMUL R7, R6, UR4 ;  /* 0x0000000406077c20 */ /* 0x000fe20008400000 */
[----:B------:R-:W-:-:S03]  /*0a50*/  IMAD.MOV.U32 R6, RZ, RZ, -0x1 ;  /* 0xffffffffff067424 */ /* 0x000fc600078e00ff */
[----:B------:R2:W3:Y:S01]  /*0a60*/  F2I.U32.TRUNC.NTZ R15, R7 ;  /* 0x00000007000f7305 */ /* 0x0004e2000020f000 */
[----:B------:R-:W1:Y:S01]  /*0a70*/  LDC R21, c[0x0][0x600] ;  /* 0x00018000ff157b82 */ /* 0x000e620000000800 */
[-CC-:B----4-:R-:W-:Y:S02]  /*0a80*/  SHF.R.U64 R27, R16, R18.reuse, R11.reuse ;  /* 0x00000012101b7219 */ /* 0x190fe4000000120b */
[----:B------:R-:W-:-:S05]  /*0a90*/  SHF.R.U32.HI R8, RZ, R18, R11 ;  /* 0x00000012ff087219 */ /* 0x000fca000001160b */
[----:B------:R-:W4:Y:S01]  /*0aa0*/  LDC R20, c[0x0][0x648] ;  /* 0x00019200ff147b82 */ /* 0x000f220000000800 */
[-CC-:B0-----:R-:W-:Y:S02]  /*0ab0*/  SHF.R.U64 R18, R27, R13.reuse, R8.reuse ;  /* 0x0000000d1b127219 */ /* 0x181fe40000001208 */
[-C--:B------:R-:W-:Y:S02]  /*0ac0*/  SHF.L.U32 R6, R6, R13.reuse, RZ ;  /* 0x0000000d06067219 */ /* 0x080fe400000006ff */
[-C--:B------:R-:W-:Y:S02]  /*0ad0*/  SHF.R.U32.HI R8, RZ, R13.reuse, R8 ;  /* 0x0000000dff087219 */ /* 0x080fe40000011608 */
[----:B------:R-:W-:Y:S01]  /*0ae0*/  LOP3.LUT R14, RZ, R6, RZ, 0x33, !PT ;  /* 0x00000006ff0e7212 */ /* 0x000fe200078e33ff */
[----:B------:R-:W0:Y:S01]  /*0af0*/  LDC R25, c[0x0][0x638] ;  /* 0x00018e00ff197b82 */ /* 0x000e220000000800 */
[----:B------:R-:W-:Y:S01]  /*0b00*/  SHF.L.U32 R11, R12, R13, RZ ;  /* 0x0000000d0c0b7219 */ /* 0x000fe200000006ff */
[----:B------:R-:W-:-:S02]  /*0b10*/  IMAD.MOV.U32 R6, RZ, RZ, R18 ;  /* 0x000000ffff067224 */ /* 0x000fc400078e0012 */
[----:B--2---:R-:W-:-:S04]  /*0b20*/  IMAD.MOV.U32 R7, RZ, RZ, R8 ;  /* 0x000000ffff077224 */ /* 0x004fc800078e0008 */
[----:B------:R-:W2:Y:S01]  /*0b30*/  LDC R24, c[0x0][0x610] ;  /* 0x00018400ff187b82 */ /* 0x000ea20000000800 */
[----:B---3--:R-:W-:Y:S05]  /*0b40*/  @!P0 BRA `(.L_x_7) ;  /* 0x0000000000288947 */ /* 0x008fea0003800000 */
[----:B------:R-:W3:Y:S02]  /*0b50*/  LDC R13, c[0x0][0x64c] ;  /* 0x00019300ff0d7b82 */ /* 0x000ee40000000800 */
[----:B---3--:R-:W-:-:S05]  /*0b60*/  IADD3 R13, P0, R18, R13, RZ ;  /* 0x0000000d120d7210 */ /* 0x008fca0007f1e0ff */
        /* <DEDUP_REMOVED lines=8> */
.L_x_7:
[----:B----4-:R-:W-:Y:S01]  /*0bf0*/  SHF.R.U64 R6, R6, R20, R7 ;  /* 0x0000001406067219 */ /* 0x010fe20000001207 */
[----:B-1----:R-:W-:Y:S01]  /*0c00*/  VIADD R7, R21, 0xffffffff ;  /* 0xffffffff15077836 */ /* 0x002fe20000000000 */
[----:B------:R-:W-:Y:S01]  /*0c10*/  LOP3.LUT R14, R27, R14, RZ, 0xc0, !PT ;  /* 0x0000000e1b0e7212 */ /* 0x000fe200078ec0ff */
[----:B------:R-:W-:Y:S02]  /*0c20*/  IMAD.MOV R15, RZ, RZ, -R15 ;  /* 0x000000ffff0f7224 */ /* 0x000fe400078e0a0f */
[----:B------:R-:W-:Y:S01]  /*0c30*/  IMAD.MOV R8, RZ, RZ, -R6 ;  /* 0x000000ffff087224 */ /* 0x000fe200078e0a06 */
[----:B------:R-:W-:Y:S01]  /*0c40*/  LOP3.LUT R7, R16, R7, RZ, 0xc0, !PT ;  /* 0x0000000710077212 */ /* 0x000fe200078ec0ff */
[----:B------:R-:W-:Y:S02]  /*0c50*/  IMAD R14, R11, R6, R14 ;  /* 0x000000060b0e7224 */ /* 0x000fe400078e020e */
[----:B------:R-:W-:Y:S02]  /*0c60*/  @P3 IMAD R5, R17, R15, R10 ;  /* 0x0000000f11053224 */ /* 0x000fe400078e020a */
[----:B0-----:R-:W-:-:S02]  /*0c70*/  IMAD R6, R8, R25, R18 ;  /* 0x0000001908067224 */ /* 0x001fc400078e0212 */
[----:B--2---:R-:W-:Y:S02]  /*0c80*/  IMAD R5, R14, R24, R5 ;  /* 0x000000180e057224 */ /* 0x004fe400078e0205 */
[----:B------:R-:W-:Y:S02]  /*0c90*/  IMAD R6, R6, R21, R7 ;  /* 0x0000001506067224 */ /* 0x000fe400078e0207 */
[----:B------:R-:W-:-:S03]  /*0ca0*/  IMAD.MOV.U32 R12, RZ, RZ, 0x1 ;  /* 0x00000001ff0c7424 */ /* 0x000fc600078e00ff */
[----:B------:R-:W-:Y:S02]  /*0cb0*/  SEL R7, R6, R5, !P3 ;  /* 0x0000000506077207 */ /* 0x000fe40005800000 */
[----:B------:R-:W-:Y:S01]  /*0cc0*/  SEL R6, R5, R6, !P3 ;  /* 0x0000000605067207 */ /* 0x000fe20005800000 */
[----:B------:R-:W-:-:S07]  /*0cd0*/  IMAD.MOV.U32 R5, RZ, RZ, R26 ;  /* 0x000000ffff057224 */ /* 0x000fce00078e001a */
.L_x_5:
[----:B------:R-:W-:-:S08]  /*0ce0*/  NOP ;  /* 0x0000000000007918 */ /* 0x000fd00000000000 */
[----:B------:R-:W0:Y:S02]  /*0cf0*/  USETMAXREG.TRY_ALLOC.CTAPOOL UP0, 0xe8 ;  /* 0x000000e8000079c8 */ /* 0x000e240008000600 */
[----:B0-----:R-:W-:-:S13]  /*0d00*/  PLOP3.LUT P0, PT, PT, PT, UP0, 0x80, 0x0 ;  /* 0x000000000000781c */ /* 0x001fda0003f0f008 */
[----:B------:R-:W-:Y:S05]  /*0d10*/  @!P0 BRA `(.L_x_5) ;  /* 0xfffffffc00f08947 */ /* 0x000fea000383ffff */
[----:B------:R-:W-:Y:S01]  /*0d20*/  ULDC.64 UR4, c[0x0][0x598] ;  /* 0x0001660000047ab9 */ /* 0x000fe20000000a00 */
[----:B------:R-:W-:Y:S01]  /*0d30*/  ULDC.64 UR16, c[0x0][0x208] ;  /* 0x0000820000107ab9 */ /* 0x000fe20000000a00 */
[----:B------:R-:W-:-:S04]  /*0d40*/  ISETP.NE.U32.AND P0, PT, RZ, UR4, PT ;  /* 0x00000004ff007c0c */ /* 0x000fc8000bf05070 */
[----:B------:R-:W-:-:S13]  /*0d50*/  ISETP.NE.AND.EX P0, PT, RZ, UR5, PT, P0 ;  /* 0x00000005ff007c0c */ /* 0x000fda000bf05300 */
[----:B------:R-:W-:Y:S05]  /*0d60*/  @!P0 BRA `(.L_x_8) ;  /* 0x00000000001c8947 */ /* 0x000fea0003800000 */
[----:B------:R-:W0:Y:S02]  /*0d70*/  LDC.64 R8, c[0x0][0x598] ;  /* 0x00016600ff087b82 */ /* 0x000e240000000a00 */
[----:B0-----:R-:W2:Y:S02]  /*0d80*/  LDG.E.64 R8, desc[UR16][R8.64] ;  /* 0x0000001008087981 */ /* 0x001ea4000c1e1b00 */
[----:B--2---:R-:W-:-:S04]  /*0d90*/  ISETP.NE.U32.AND P0, PT, R8, RZ, PT ;  /* 0x000000ff0800720c */ /* 0x004fc80003f05070 */
[----:B------:R-:W-:-:S13]  /*0da0*/  ISETP.NE.AND.EX P0, PT, R9, RZ, PT, P0 ;  /* 0x000000ff0900720c */ /* 0x000fda0003f05300 */
[----:B------:R-:W-:Y:S05]  /*0db0*/  @!P0 BRA `(.L_x_8) ;  /* 0x0000000000088947 */ /* 0x000fea0003800000 */
[----:B------:R0:W5:Y:S01]  /*0dc0*/  LD.E R8, desc[UR16][R8.64] ;  /* 0x0000001008087980 */ /* 0x000162000c101900 */
[----:B------:R-:W-:Y:S05]  /*0dd0*/  BRA `(.L_x_9) ;  /* 0x0000000000207947 */ /* 0x000fea0003800000 */
.L_x_8:
[----:B------:R-:W-:Y:S02]  /*0de0*/  ULDC.64 UR4, c[0x0][0x588] ;  /* 0x0001620000047ab9 */ /* 0x000fe40000000a00 */
[----:B------:R-:W-:-:S04]  /*0df0*/  ISETP.NE.U32.AND P0, PT, RZ, UR4, PT ;  /* 0x00000004ff007c0c */ /* 0x000fc8000bf05070 */
[----:B------:R-:W-:-:S13]  /*0e00*/  ISETP.NE.AND.EX P0, PT, RZ, UR5, PT, P0 ;  /* 0x00000005ff007c0c */ /* 0x000fda000bf05300 */
[----:B------:R-:W-:Y:S05]  /*0e10*/  @!P0 BRA `(.L_x_10) ;  /* 0x00000000000c8947 */ /* 0x000fea0003800000 */
[----:B------:R-:W0:Y:S02]  /*0e20*/  LDC.64 R8, c[0x0][0x588] ;  /* 0x00016200ff087b82 */ /* 0x000e240000000a00 */
[----:B0-----:R1:W5:Y:S01]  /*0e30*/  LDG.E R8, desc[UR16][R8.64] ;  /* 0x0000001008087981 */ /* 0x001362000c1e1900 */
[----:B------:R-:W-:Y:S05]  /*0e40*/  BRA `(.L_x_9) ;  /* 0x0000000000047947 */ /* 0x000fea0003800000 */
.L_x_10:
[----:B------:R-:W2:Y:S02]  /*0e50*/  LDC R8, c[0x0][0x580] ;  /* 0x00016000ff087b82 */ /* 0x000ea40000000800 */
.L_x_9:
[----:B------:R-:W-:Y:S02]  /*0e60*/  ULDC.64 UR4, c[0x0][0x5a0] ;  /* 0x0001680000047ab9 */ /* 0x000fe40000000a00 */
[----:B------:R-:W-:-:S04]  /*0e70*/  ISETP.NE.U32.AND P0, PT, RZ, UR4, PT ;  /* 0x00000004ff007c0c */ /* 0x000fc8000bf05070 */
[----:B------:R-:W-:-:S13]  /*0e80*/  ISETP.NE.AND.EX P0, PT, RZ, UR5, PT, P0 ;  /* 0x00000005ff007c0c */ /* 0x000fda000bf05300 */
[----:B------:R-:W-:Y:S05]  /*0e90*/  @!P0 BRA `(.L_x_11) ;  /* 0x00000000001c8947 */ /* 0x000fea0003800000 */
[----:B------:R-:W3:Y:S02]  /*0ea0*/  LDC.64 R10, c[0x0][0x5a0] ;  /* 0x00016800ff0a7b82 */ /* 0x000ee40000000a00 */
[----:B---3--:R-:W3:Y:S02]  /*0eb0*/  LDG.E.64 R10, desc[UR16][R10.64] ;  /* 0x000000100a0a7981 */ /* 0x008ee4000c1e1b00 */
[----:B---3--:R-:W-:-:S04]  /*0ec0*/  ISETP.NE.U32.AND P0, PT, R10, RZ, PT ;  /* 0x000000ff0a00720c */ /* 0x008fc80003f05070 */
[----:B------:R-:W-:-:S13]  /*0ed0*/  ISETP.NE.AND.EX P0, PT, R11, RZ, PT, P0 ;  /* 0x000000ff0b00720c */ /* 0x000fda0003f05300 */
[----:B------:R-:W-:Y:S05]  /*0ee0*/  @!P0 BRA `(.L_x_11) ;  /* 0x0000000000088947 */ /* 0x000fea0003800000 */
[----:B01----:R0:W5:Y:S01]  /*0ef0*/  LD.E R9, desc[UR16][R10.64] ;  /* 0x000000100a097980 */ /* 0x003162000c101900 */
[----:B------:R-:W-:Y:S05]  /*0f00*/  BRA `(.L_x_12) ;  /* 0x0000000000207947 */ /* 0x000fea0003800000 */
.L_x_11:
[----:B------:R-:W-:Y:S02]  /*0f10*/  ULDC.64 UR4, c[0x0][0x590] ;  /* 0x0001640000047ab9 */ /* 0x000fe40000000a00 */
[----:B------:R-:W-:-:S04]  /*0f20*/  ISETP.NE.U32.AND P0, PT, RZ, UR4, PT ;  /* 0x00000004ff007c0c */ /* 0x000fc8000bf05070 */
[----:B------:R-:W-:-:S13]  /*0f30*/  ISETP.NE.AND.EX P0, PT, RZ, UR5, PT, P0 ;  /* 0x00000005ff007c0c */ /* 0x000fda000bf05300 */
[----:B------:R-:W-:Y:S05]  /*0f40*/  @!P0 BRA `(.L_x_13) ;  /* 0x00000000000c8947 */ /* 0x000fea0003800000 */
[----:B------:R-:W0:Y:S02]  /*0f50*/  LDC.64 R10, c[0x0][0x590] ;  /* 0x00016400ff0a7b82 */ /* 0x000e240000000a00 */
[----:B01----:R1:W5:Y:S01]  /*0f60*/  LDG.E R9, desc[UR16][R10.64] ;  /* 0x000000100a097981 */ /* 0x003362000c1e1900 */
[----:B------:R-:W-:Y:S05]  /*0f70*/  BRA `(.L_x_12) ;  /* 0x0000000000047947 */ /* 0x000fea0003800000 */
.L_x_13:
[----:B01----:R-:W3:Y:S02]  /*0f80*/  LDC R9, c[0x0][0x584] ;  /* 0x00016100ff097b82 */ /* 0x003ee40000000800 */
.L_x_12:
[----:B------:R-:W-:-:S13]  /*0f90*/  LOP3.LUT P0, RZ, R12, 0xff, RZ, 0xc0, !PT ;  /* 0x000000ff0cff7812 */ /* 0x000fda000780c0ff */
[----:B------:R-:W-:Y:S05]  /*0fa0*/  @!P0 EXIT ;  /* 0x000000000000894d */ /* 0x000fea0003800000 */
[----:B------:R-:W-:Y:S01]  /*0fb0*/  ULDC UR4, c[0x0][0x28c] ;  /* 0x0000a30000047ab9 */ /* 0x000fe20000000800 */
[----:B------:R-:W-:Y:S01]  /*0fc0*/  LOP3.LUT R142, R4, 0x1, RZ, 0xfc, !PT ;  /* 0x00000001048e7812 */ /* 0x000fe200078efcff */
[----:B------:R-:W-:-:S04]  /*0fd0*/  UIADD3 UR4, UR4, 0x3f, URZ ;  /* 0x0000003f04047890 */ /* 0x000fc8000fffe03f */
[----:B------:R-:W-:-:S04]  /*0fe0*/  USHF.R.S32.HI UR5, URZ, 0x1f, UR4 ;  /* 0x0000001f3f057899 */ /* 0x000fc80008011404 */
[----:B------:R-:W-:-:S03]  /*0ff0*/  ULEA.HI UR5, UR5, UR4, URZ, 0x6 ;  /* 0x0000000405057291 */ /* 0x000fc6000f8f303f */
[----:B------:R-:W-:Y:S01]  /*1000*/  UMOV UR4, URZ ;  /* 0x0000003f00047c82 */ /* 0x000fe20008000000 */
[----:B------:R-:W-:-:S03]  /*1010*/  USHF.R.S32.HI UR9, URZ, 0x6, UR5 ;  /* 0x000000063f097899 */ /* 0x000fc60008011405 */
[----:B------:R-:W-:-:S09]  /*1020*/  UMOV UR5, URZ ;  /* 0x0000003f00057c82 */ /* 0x000fd20008000000 */
.L_x_166:
[----:B01----:R-:W-:Y:S01]  /*1030*/  LOP3.LUT R10, R0, 0x80, RZ, 0xc0, !PT ;  /* 0x00000080000a7812 */ /* 0x003fe200078ec0ff */
[----:B------:R-:W0:Y:S01]  /*1040*/  S2UR UR13, SR_CgaCtaId ;  /* 0x00000000000d79c3 */ /* 0x000e220000008800 */
[----:B------:R-:W-:Y:S01]  /*1050*/  UMOV UR12, 0x400 ;  /* 0x00000400000c7882 */ /* 0x000fe20000000000 */
[----:B------:R-:W-:Y:S01]  /*1060*/  UMOV UR6, URZ ;  /* 0x0000003f00067c82 */ /* 0x000fe20008000000 */
[----:B------:R-:W-:Y:S01]  /*1070*/  SHF.R.U32.HI R10, RZ, 0x7, R10 ;  /* 0x00000007ff0a7819 */ /* 0x000fe2000001160a */
[----:B------:R-:W-:Y:S01]  /*1080*/  UMOV UR7, URZ ;  /* 0x0000003f00077c82 */ /* 0x000fe20008000000 */
[----:B------:R-:W-:Y:S01]  /*1090*/  UMOV UR18, UR5 ;  /* 0x0000000500127c82 */ /* 0x000fe20008000000 */
[----:B------:R-:W-:Y:S02]  /*10a0*/  CS2R R18, SRZ ;  /* 0x0000000000127805 */ /* 0x000fe4000001ff00 */
[----:B------:R-:W-:Y:S01]  /*10b0*/  CS2R R16, SRZ ;  /* 0x0000000000107805 */ /* 0x000fe2000001ff00 */
[----:B------:R-:W1:Y:S01]  /*10c0*/  LDC R11, c[0x0][0x28c] ;  /* 0x0000a300ff0b7b82 */ /* 0x000e620000000800 */
[----:B----4-:R-:W4:Y:S01]  /*10d0*/  SHFL.IDX PT, R10, R10, RZ, 0x1f ;  /* 0x00001fff0a0a7589 */ /* 0x010f2200000e0000 */
[----:B------:R-:W-:-:S02]  /*10e0*/  CS2R R20, SRZ ;  /* 0x0000000000147805 */ /* 0x000fc4000001ff00 */
[----:B------:R-:W-:Y:S02]  /*10f0*/  CS2R R22, SRZ ;  /* 0x0000000000167805 */ /* 0x000fe4000001ff00 */
[----:B------:R-:W-:Y:S02]  /*1100*/  CS2R R88, SRZ ;  /* 0x0000000000587805 */ /* 0x000fe4000001ff00 */
[----:B------:R-:W-:Y:S02]  /*1110*/  CS2R R90, SRZ ;  /* 0x00000000005a7805 */ /* 0x000fe4000001ff00 */
[----:B------:R-:W-:Y:S02]  /*1120*/  CS2R R92, SRZ ;  /* 0x00000000005c7805 */ /* 0x000fe4000001ff00 */
[----:B------:R-:W-:Y:S02]  /*1130*/  CS2R R96, SRZ ;  /* 0x0000000000607805 */ /* 0x000fe4000001ff00 */
        /* <DEDUP_REMOVED lines=16> */
[----:B-1----:R-:W-:Y:S02]  /*1240*/  ISETP.GE.AND P0, PT, R11, 0x1, PT ;  /* 0x000000010b00780c */ /* 0x002fe40003f06270 */
[----:B------:R-:W-:Y:S02]  /*1250*/  CS2R R128, SRZ ;  /* 0x0000000000807805 */ /* 0x000fe4000001ff00 */
[----:B----4-:R-:W-:-:S02]  /*1260*/  R2UR UR8, R10 ;  /* 0x000000000a0872ca */ /* 0x010fc400000e0000 */
[----:B------:R-:W-:Y:S02]  /*1270*/  CS2R R130, SRZ ;  /* 0x0000000000827805 */ /* 0x000fe4000001ff00 */
[----:B------:R-:W-:Y:S02]  /*1280*/  CS2R R132, SRZ ;  /* 0x0000000000847805 */ /* 0x000fe4000001ff00 */
[----:B------:R-:W-:Y:S02]  /*1290*/  CS2R R134, SRZ ;  /* 0x0000000000867805 */ /* 0x000fe4000001ff00 */
[----:B------:R-:W-:Y:S02]  /*12a0*/  CS2R R136, SRZ ;  /* 0x0000000000887805 */ /* 0x000fe4000001ff00 */
[----:B------:R-:W-:Y:S02]  /*12b0*/  CS2R R138, SRZ ;  /* 0x00000000008a7805 */ /* 0x000fe4000001ff00 */
[----:B------:R-:W-:Y:S01]  /*12c0*/  CS2R R140, SRZ ;  /* 0x00000000008c7805 */ /* 0x000fe2000001ff00 */
[----:B------:R-:W-:Y:S01]  /*12d0*/  IMAD.MOV.U32 R143, RZ, RZ, RZ ;  /* 0x000000ffff8f7224 */ /* 0x000fe200078e00ff */
[----:B------:R-:W-:Y:S01]  /*12e0*/  CS2R R56, SRZ ;  /* 0x0000000000387805 */ /* 0x000fe2000001ff00 */
[----:B------:R-:W-:Y:S01]  /*12f0*/  IMAD.MOV.U32 R145, RZ, RZ, RZ ;  /* 0x000000ffff917224 */ /* 0x000fe200078e00ff */
[----:B------:R-:W-:Y:S01]  /*1300*/  CS2R R58, SRZ ;  /* 0x00000000003a7805 */ /* 0x000fe2000001ff00 */
[----:B--23--:R-:W-:Y:S01]  /*1310*/  IMAD.U32 R13, RZ, RZ, UR4 ;  /* 0x00000004ff0d7e24 */ /* 0x00cfe2000f8e00ff */
[----:B------:R-:W-:Y:S01]  /*1320*/  CS2R R60, SRZ ;  /* 0x00000000003c7805 */ /* 0x000fe2000001ff00 */
[----:B------:R-:W-:Y:S01]  /*1330*/  ULEA.HI UR10, UR8, UR8, URZ, 0x1 ;  /* 0x00000008080a7291 */ /* 0x000fe2000f8f083f */
[----:B------:R-:W-:-:S02]  /*1340*/  CS2R R62, SRZ ;  /* 0x00000000003e7805 */ /* 0x000fc4000001ff00 */
[----:B------:R-:W-:Y:S02]  /*1350*/  CS2R R64, SRZ ;  /* 0x0000000000407805 */ /* 0x000fe4000001ff00 */
[----:B------:R-:W-:Y:S01]  /*1360*/  CS2R R66, SRZ ;  /* 0x0000000000427805 */ /* 0x000fe2000001ff00 */
[----:B------:R-:W-:Y:S01]  /*1370*/  ULOP3.LUT UR11, UR10, 0xffffe, URZ, 0xc0, !UPT ;  /* 0x000ffffe0a0b7892 */ /* 0x000fe2000f8ec03f */
[----:B------:R-:W-:Y:S01]  /*1380*/  CS2R R68, SRZ ;  /* 0x0000000000447805 */ /* 0x000fe2000001ff00 */
[----:B0-----:R-:W-:Y:S01]  /*1390*/  ULEA UR10, UR13, UR12, 0x18 ;  /* 0x0000000c0d0a7291 */ /* 0x001fe2000f8ec03f */
[----:B------:R-:W-:Y:S01]  /*13a0*/  CS2R R70, SRZ ;  /* 0x0000000000467805 */ /* 0x000fe2000001ff00 */
[----:B------:R-:W-:Y:S01]  /*13b0*/  UIADD3 UR11, UR8, -UR11, URZ ;  /* 0x8000000b080b7290 */ /* 0x000fe2000fffe03f */
[----:B------:R-:W-:Y:S02]  /*13c0*/  CS2R R72, SRZ ;  /* 0x0000000000487805 */ /* 0x000fe4000001ff00 */
[----:B------:R-:W-:Y:S01]  /*13d0*/  CS2R R74, SRZ ;  /* 0x00000000004a7805 */ /* 0x000fe2000001ff00 */
[----:B------:R-:W-:Y:S01]  /*13e0*/  UMOV UR8, URZ ;  /* 0x0000003f00087c82 */ /* 0x000fe20008000000 */
[----:B------:R-:W-:Y:S01]  /*13f0*/  ULEA UR11, UR11, UR10, 0xc ;  /* 0x0000000a0b0b7291 */ /* 0x000fe2000f8e603f */
[----:B------:R-:W-:-:S02]  /*1400*/  CS2R R76, SRZ ;  /* 0x00000000004c7805 */ /* 0x000fc4000001ff00 */
[----:B------:R-:W-:Y:S02]  /*1410*/  CS2R R78, SRZ ;  /* 0x00000000004e7805 */ /* 0x000fe4000001ff00 */
[----:B------:R-:W-:Y:S01]  /*1420*/  CS2R R80, SRZ ;  /* 0x0000000000507805 */ /* 0x000fe2000001ff00 */
[----:B------:R-:W-:Y:S01]  /*1430*/  UIADD3 UR11, UR11, 0x180, URZ ;  /* 0x000001800b0b7890 */ /* 0x000fe2000fffe03f */
[----:B------:R-:W-:Y:S02]  /*1440*/  CS2R R82, SRZ ;  /* 0x0000000000527805 */ /* 0x000fe4000001ff00 */
[----:B------:R-:W-:Y:S02]  /*1450*/  CS2R R84, SRZ ;  /* 0x0000000000547805 */ /* 0x000fe4000001ff00 */
[----:B------:R-:W-:Y:S01]  /*1460*/  CS2R R86, SRZ ;  /* 0x0000000000567805 */ /* 0x000fe2000001ff00 */
[----:B------:R-:W-:Y:S01]  /*1470*/  USHF.R.U32.HI UR11, URZ, 0x4, UR11 ;  /* 0x000000043f0b7899 */ /* 0x000fe2000801160b */
[----:B------:R-:W-:-:S02]  /*1480*/  CS2R R24, SRZ ;  /* 0x0000000000187805 */ /* 0x000fc4000001ff00 */
[----:B------:R-:W-:Y:S02]  /*1490*/  CS2R R26, SRZ ;  /* 0x00000000001a7805 */ /* 0x000fe4000001ff00 */
[----:B------:R-:W-:Y:S01]  /*14a0*/  CS2R R28, SRZ ;  /* 0x00000000001c7805 */ /* 0x000fe2000001ff00 */
[----:B------:R-:W-:Y:S01]  /*14b0*/  ULOP3.LUT UR11, UR11, 0x3fff, URZ, 0xc0, !UPT ;  /* 0x00003fff0b0b7892 */ /* 0x000fe2000f8ec03f */
        /* <DEDUP_REMOVED lines=12> */
[----:B------:R-:W-:Y:S01]  /*1580*/  CS2R R54, SRZ ;  /* 0x0000000000367805 */ /* 0x000fe2000001ff00 */
[----:B------:R-:W-:Y:S06]  /*1590*/  @!P0 BRA `(.L_x_14) ;  /* 0x0000000800588947 */ /* 0x000fec0003800000 */
[----:B------:R-:W-:-:S13]  /*15a0*/  ISETP.NE.AND P1, PT, R142, 0x3, PT ;  /* 0x000000038e00780c */ /* 0x000fda0003f25270 */
[----:B------:R-:W-:Y:S05]  /*15b0*/  @!P1 BRA `(.L_x_15) ;  /* 0x0000000000049947 */ /* 0x000fea0003800000 */
[----:B------:R-:W-:Y:S01]  /*15c0*/  BPT.TRAP 0x1 ;  /* 0x000000040000795c */ /* 0x000fe20000300000 */
.L_x_15:
[----:B------:R-:W-:Y:S01]  /*15d0*/  ULEA UR6, UR5, UR10, 0x3 ;  /* 0x0000000a05067291 */ /* 0x000fe2000f8e183f */
[----:B------:R-:W-:-:S05]  /*15e0*/  IMAD.U32 R10, RZ, RZ, UR4 ;  /* 0x00000004ff0a7e24 */ /* 0x000fca000f8e00ff */
[----:B------:R-:W-:-:S04]  /*15f0*/  SHF.L.U32 R10, R10, 0x1f, RZ ;  /* 0x0000001f0a0a7819 */ /* 0x000fc800000006ff */
[----:B------:R0:W1:Y:S01]  /*1600*/  SYNCS.PHASECHK.TRANS64.TRYWAIT P0, [UR6], R10 ;  /* 0x0000000aff0075a7 */ /* 0x0000620008000146 */
[----:B------:R-:W-:Y:S05]  /*1610*/  @!P1 BRA `(.L_x_16) ;  /* 0x0000000000049947 */ /* 0x000fea0003800000 */
[----:B------:R-:W-:Y:S01]  /*1620*/  BPT.TRAP 0x1 ;  /* 0x000000040000795c */ /* 0x000fe20000300000 */
.L_x_16:
[----:B-1----:R-:W-:Y:S05]  /*1630*/  @P0 BRA `(.L_x_17) ;  /* 0x0000000000080947 */ /* 0x002fea0003800000 */
[----:B------:R-:W1:Y:S02]  /*1640*/  SYNCS.PHASECHK.TRANS64.TRYWAIT P0, [UR6], R10 ;  /* 0x0000000aff0075a7 */ /* 0x000e640008000146 */
[----:B-1----:R-:W-:Y:S05]  /*1650*/  @!P0 BRA `(.L_x_18) ;  /* 0x0000008000b08947 */ /* 0x002fea0003800000 */
.L_x_17:
[----:B------:R-:W-:Y:S01]  /*1660*/  UIADD3 UR6, UR10, 0x2c180, URZ ;  /* 0x0002c1800a067890 */ /* 0x000fe2000fffe03f */
[----:B------:R-:W-:Y:S01]  /*1670*/  WARPGROUP.ARRIVE ;  /* 0x00000000000079c5 */ /* 0x000fe20000000000 */
[----:B------:R-:W-:Y:S01]  /*1680*/  ULOP3.LUT UR8, UR11, 0x10000, URZ, 0xfc, !UPT ;  /* 0x000100000b087892 */ /* 0x000fe2000f8efc3f */
[----:B------:R-:W-:Y:S01]  /*1690*/  CS2R R18, SRZ ;  /* 0x0000000000127805 */ /* 0x000fe2000001ff00 */
[----:B------:R-:W-:Y:S01]  /*16a0*/  USHF.R.U32.HI UR6, URZ, 0x4, UR6 ;  /* 0x000000043f067899 */ /* 0x000fe20008011606 */
[----:B------:R-:W-:Y:S01]  /*16b0*/  CS2R R16, SRZ ;  /* 0x0000000000107805 */ /* 0x000fe2000001ff00 */
[----:B------:R-:W-:Y:S01]  /*16c0*/  ULEA UR8, UR5, UR8, 0xa ;  /* 0x0000000805087291 */ /* 0x000fe2000f8e503f */
[----:B------:R-:W-:Y:S01]  /*16d0*/  CS2R R20, SRZ ;  /* 0x0000000000147805 */ /* 0x000fe2000001ff00 */
[----:B------:R-:W-:Y:S01]  /*16e0*/  ULOP3.LUT UR6, UR6, 0x3fff, URZ, 0xc0, !UPT ;  /* 0x00003fff06067892 */ /* 0x000fe2000f8ec03f */
[----:B------:R-:W-:Y:S01]  /*16f0*/  CS2R R22, SRZ ;  /* 0x0000000000167805 */ /* 0x000fe2000001ff00 */
[----:B------:R-:W-:Y:S01]  /*1700*/  UMOV UR13, 0x80000020 ;  /* 0x80000020000d7882 */ /* 0x000fe20000000000 */
[----:B------:R-:W-:Y:S01]  /*1710*/  UMOV UR15, 0x80000020 ;  /* 0x80000020000f7882 */ /* 0x000fe20000000000 */
[----:B------:R-:W-:Y:S01]  /*1720*/  ULOP3.LUT UR6, UR6, 0x10000, URZ, 0xfc, !UPT ;  /* 0x0001000006067892 */ /* 0x000fe2000f8efc3f */
[----:B------:R-:W-:Y:S01]  /*1730*/  CS2R R88, SRZ ;  /* 0x0000000000587805 */ /* 0x000fe2000001ff00 */
[----:B------:R-:W-:Y:S01]  /*1740*/  UMOV UR12, UR8 ;  /* 0x00000008000c7c82 */ /* 0x000fe20008000000 */
[----:B------:R-:W-:Y:S01]  /*1750*/  CS2R R90, SRZ ;  /* 0x00000000005a7805 */ /* 0x000fe2000001ff00 */
[----:B------:R-:W-:Y:S01]  /*1760*/  ULEA UR7, UR5, UR6, 0x8 ;  /* 0x0000000605077291 */ /* 0x000fe2000f8e403f */
[----:B------:R-:W-:Y:S01]  /*1770*/  CS2R R92, SRZ ;  /* 0x00000000005c7805 */ /* 0x000fe2000001ff00 */
[----:B------:R-:W-:Y:S01]  /*1780*/  UIADD3 UR6, UR8, 0x200, URZ ;  /* 0x0000020008067890 */ /* 0x000fe2000fffe03f */
[----:B------:R-:W-:-:S02]  /*1790*/  CS2R R96, SRZ ;  /* 0x0000000000607805 */ /* 0x000fc4000001ff00 */
[----:B------:R-:W-:Y:S02]  /*17a0*/  CS2R R94, SRZ ;  /* 0x00000000005e7805 */ /* 0x000fe4000001ff00 */
[----:B------:R-:W-:Y:S02]  /*17b0*/  CS2R R98, SRZ ;  /* 0x0000000000627805 */ /* 0x000fe4000001ff00 */
[----:B------:R-:W-:Y:S01]  /*17c0*/  CS2R R100, SRZ ;  /* 0x0000000000647805 */ /* 0x000fe2000001ff00 */
[----:B------:R-:W-:Y:S01]  /*17d0*/  UMOV UR14, UR7 ;  /* 0x00000007000e7c82 */ /* 0x000fe20008000000 */
[----:B------:R-:W-:Y:S01]  /*17e0*/  CS2R R102, SRZ ;  /* 0x0000000000667805 */ /* 0x000fe2000001ff00 */
[----:B------:R-:W-:Y:S01]  /*17f0*/  QGMMA.64x64x32.F32.E4M3.E5M2 R56, gdesc[UR12], RZ, !UPT ;  /* 0x00e000000c3879f3 */ /* 0x000fe2000c7028ff */
[----:B------:R-:W-:Y:S01]  /*1800*/  UMOV UR12, UR6 ;  /* 0x00000006000c7c82 */ /* 0x000fe20008000000 */
[----:B------:R-:W-:Y:S01]  /*1810*/  UMOV UR13, 0x80000020 ;  /* 0x80000020000d7882 */ /* 0x000fe20000000000 */
[----:B------:R-:W-:Y:S01]  /*1820*/  UMOV UR6, 0x2 ;  /* 0x0000000200067882 */ /* 0x000fe20000000000 */
[----:B------:R-:W-:Y:S01]  /*1830*/  QGMMA.64x64x32.F32.E4M3.E5M2 R24, gdesc[UR12], RZ, !UPT ;  /* 0x00e000000c1879f3 */ /* 0x000fe2000c7028ff */
[----:B------:R-:W-:Y:S01]  /*1840*/  UIADD3 UR14, UR7, 0x2, URZ ;  /* 0x00000002070e7890 */ /* 0x000fe2000fffe03f */
[----:B------:R-:W-:Y:S01]  /*1850*/  CS2R R104, SRZ ;  /* 0x0000000000687805 */ /* 0x000fe2000001ff00 */
[----:B------:R-:W-:Y:S01]  /*1860*/  UIADD3 UR12, UR8, 0x2, URZ ;  /* 0x00000002080c7890 */ /* 0x000fe2000fffe03f */
[----:B------:R-:W-:Y:S01]  /*1870*/  CS2R R108, SRZ ;  /* 0x00000000006c7805 */ /* 0x000fe2000001ff00 */
[----:B------:R-:W-:Y:S01]  /*1880*/  ULDC UR7, c[0x0][0x50c] ;  /* 0x0001430000077ab9 */ /* 0x000fe20000000800 */
[----:B------:R-:W-:Y:S01]  /*1890*/  UIADD3 UR8, UR8, 0x202, URZ ;  /* 0x0000020208087890 */ /* 0x000fe2000fffe03f */
[----:B------:R-:W-:Y:S01]  /*18a0*/  CS2R R106, SRZ ;  /* 0x00000000006a7805 */ /* 0x000fe2000001ff00 */
[----:B------:R-:W-:Y:S01]  /*18b0*/  UISETP.NE.AND UP0, UPT, UR7, 0x2, UPT ;  /* 0x000000020700788c */ /* 0x000fe2000bf05270 */
[----:B------:R-:W-:Y:S01]  /*18c0*/  CS2R R110, SRZ ;  /* 0x00000000006e7805 */ /* 0x000fe2000001ff00 */
[----:B------:R-:W-:Y:S01]  /*18d0*/  UMOV UR13, 0x80000020 ;  /* 0x80000020000d7882 */ /* 0x000fe20000000000 */
[----:B------:R-:W-:Y:S01]  /*18e0*/  UMOV UR15, 0x80000020 ;  /* 0x80000020000f7882 */ /* 0x000fe20000000000 */
[----:B------:R-:W-:Y:S01]  /*18f0*/  USEL UR7, URZ, 0x1, UP0 ;  /* 0x000000013f077887 */ /* 0x000fe20008000000 */
[----:B------:R-:W-:-:S02]  /*1900*/  CS2R R112, SRZ ;  /* 0x0000000000707805 */ /* 0x000fc4000001ff00 */
[----:B------:R-:W-:Y:S02]  /*1910*/  CS2R R114, SRZ ;  /* 0x0000000000727805 */ /* 0x000fe4000001ff00 */
[----:B------:R-:W-:Y:S02]  /*1920*/  CS2R R116, SRZ ;  /* 0x0000000000747805 */ /* 0x000fe4000001ff00 */
[----:B------:R-:W-:Y:S02]  /*1930*/  CS2R R118, SRZ ;  /* 0x0000000000767805 */ /* 0x000fe4000001ff00 */
[----:B------:R-:W-:Y:S02]  /*1940*/  CS2R R120, SRZ ;  /* 0x0000000000787805 */ /* 0x000fe4000001ff00 */
[----:B------:R-:W-:Y:S02]  /*1950*/  ISETP.NE.AND P0, PT, RZ, UR7, PT ;  /* 0x00000007ff007c0c */ /* 0x000fe4000bf05270 */
        /* <DEDUP_REMOVED lines=10> */
[----:B------:R-:W-:Y:S02]  /*1a00*/  IMAD.MOV.U32 R143, RZ, RZ, RZ ;  /* 0x000000ffff8f7224 */ /* 0x000fe400078e00ff */
[----:B------:R-:W-:Y:S01]  /*1a10*/  IMAD.MOV.U32 R145, RZ, RZ, RZ ;  /* 0x000000ffff917224 */ /* 0x000fe200078e00ff */
[----:B------:R-:W-:Y:S01]  /*1a20*/  QGMMA.64x64x32.F32.E4M3.E5M2 R56, gdesc[UR12], R56 ;  /* 0x00e000000c3879f3 */ /* 0x000fe20008702838 */
[----:B------:R-:W-:Y:S01]  /*1a30*/  UMOV UR12, UR8 ;  /* 0x00000008000c7c82 */ /* 0x000fe20008000000 */
[----:B------:R-:W-:-:S02]  /*1a40*/  UMOV UR13, 0x80000020 ;  /* 0x80000020000d7882 */ /* 0x000fc40000000000 */
[----:B------:R-:W-:Y:S01]  /*1a50*/  QGMMA.64x64x32.F32.E4M3.E5M2 R24, gdesc[UR12], R24, gsb0 ;  /* 0x00e000000c1879f3 */ /* 0x000fe20008002818 */
[----:B------:R-:W-:Y:S05]  /*1a60*/  @!P0 BRA `(.L_x_19) ;  /* 0x0000000400088947 */ /* 0x000fea0003800000 */
[----:B------:R-:W-:Y:S02]  /*1a70*/  WARPGROUP.DEPBAR.LE gsb0, 0x0 ;  /* 0x00008000000079c5 */ /* 0x000fe40000010000 */
[----:B------:R-:W-:-:S01]  /*1a80*/  FADD R145, RZ, R56 ;  /* 0x00000038ff917221 */ /* 0x000fc20000000000 */
[----:B------:R-:W-:Y:S01]  /*1a90*/  FADD R140, RZ, R57 ;  /* 0x00000039ff8c7221 */ /* 0x000fe20000000000 */
        /* <DEDUP_REMOVED lines=62> */
[----:B------:R-:W-:-:S06]  /*1e80*/  UMOV UR6, URZ ;  /* 0x0000003f00067c82 */ /* 0x000fcc0008000000 */
.L_x_19:
[----:B------:R-:W-:-:S04]  /*1e90*/  UIADD3 UR18, UR5, 0x1, URZ ;  /* 0x0000000105127890 */ /* 0x000fc8000fffe03f */
[----:B------:R-:W-:-:S04]  /*1ea0*/  UISETP.NE.AND UP0, UPT, UR18, 0xb, UPT ;  /* 0x0000000b1200788c */ /* 0x000fc8000bf05270 */
[----:B------:R-:W-:Y:S02]  /*1eb0*/  USEL UR8, URZ, 0x1, UP0 ;  /* 0x000000013f087887 */ /* 0x000fe40008000000 */
[----:B------:R-:W-:Y:S02]  /*1ec0*/  USEL UR18, UR18, URZ, UP0 ;  /* 0x0000003f12127287 */ /* 0x000fe40008000000 */
[----:B------:R-:W-:-:S06]  /*1ed0*/  ULOP3.LUT UR8, UR4, UR8, URZ, 0x3c, !UPT ;  /* 0x0000000804087292 */ /* 0x000fcc000f8e3c3f */
[----:B------:R-:W-:Y:S01]  /*1ee0*/  IMAD.U32 R13, RZ, RZ, UR8 ;  /* 0x00000008ff0d7e24 */ /* 0x000fe2000f8e00ff */
[----:B------:R-:W-:-:S06]  /*1ef0*/  UMOV UR8, 0x1 ;  /* 0x0000000100087882 */ /* 0x000fcc0000000000 */
.L_x_14:
[----:B------:R-:W-:-:S04]  /*1f00*/  UISETP.LT.AND UP0, UPT, UR9, 0x1, UPT ;  /* 0x000000010900788c */ /* 0x000fc8000bf01270 */
[----:B------:R-:W-:-:S04]  /*1f10*/  USEL UR12, UR9, 0x1, UP0 ;  /* 0x00000001090c7887 */ /* 0x000fc80008000000 */
[----:B------:R-:W-:-:S04]  /*1f20*/  UIADD3 UR12, UR9, -UR12, URZ ;  /* 0x8000000c090c7290 */ /* 0x000fc8000fffe03f */
[----:B------:R-:W-:-:S06]  /*1f30*/  UISETP.GE.AND UP0, UPT, UR12, 0x1, UPT ;  /* 0x000000010c00788c */ /* 0x000fcc000bf06270 */
[----:B------:R-:W-:-:S13]  /*1f40*/  PLOP3.LUT P0, PT, PT, PT, UP0, 0x80, 0x0 ;  /* 0x000000000000781c */ /* 0x000fda0003f0f008 */
[----:B------:R-:W-:Y:S05]  /*1f50*/  @!P0 BRA `(.L_x_20) ;  /* 0x00000008002c8947 */ /* 0x000fea0003800000 */
[----:B01----:R-:W-:Y:S01]  /*1f60*/  IMAD.U32 R10, RZ, RZ, UR12 ;  /* 0x0000000cff0a7e24 */ /* 0x003fe2000f8e00ff */
[----:B------:R-:W-:Y:S01]  /*1f70*/  UMOV UR19, UR5 ;  /* 0x0000000500137c82 */ /* 0x000fe20008000000 */
[----:B------:R-:W-:-:S05]  /*1f80*/  ULDC UR21, c[0x0][0x50c] ;  /* 0x0001430000157ab9 */ /* 0x000fca0000000800 */
.L_x_28:
[----:B------:R-:W-:-:S13]  /*1f90*/  ISETP.NE.AND P1, PT, R142, 0x3, PT ;  /* 0x000000038e00780c */ /* 0x000fda0003f25270 */
[----:B01----:R-:W-:Y:S05]  /*1fa0*/  @!P1 BRA `(.L_x_21) ;  /* 0x0000000000049947 */ /* 0x003fea0003800000 */
[----:B------:R-:W-:Y:S01]  /*1fb0*/  BPT.TRAP 0x1 ;  /* 0x000000040000795c */ /* 0x000fe20000300000 */
.L_x_21:
[----:B------:R-:W0:Y:S01]  /*1fc0*/  S2UR UR12, SR_CgaCtaId ;  /* 0x00000000000c79c3 */ /* 0x000e220000008800 */
[----:B------:R-:W-:Y:S01]  /*1fd0*/  UMOV UR10, 0x400 ;  /* 0x00000400000a7882 */ /* 0x000fe20000000000 */
[----:B------:R-:W-:Y:S01]  /*1fe0*/  SHF.L.U32 R11, R13, 0x1f, RZ ;  /* 0x0000001f0d0b7819 */ /* 0x000fe200000006ff */
[----:B0-----:R-:W-:-:S04]  /*1ff0*/  ULEA UR10, UR12, UR10, 0x18 ;  /* 0x0000000a0c0a7291 */ /* 0x001fc8000f8ec03f */
[----:B------:R-:W-:-:S09]  /*2000*/  ULEA UR12, UR18, UR10, 0x3 ;  /* 0x0000000a120c7291 */ /* 0x000fd2000f8e183f */
[----:B------:R0:W1:Y:S01]  /*2010*/  SYNCS.PHASECHK.TRANS64.TRYWAIT P0, [UR12], R11 ;  /* 0x0000000bff0075a7 */ /* 0x000062000800014c */
[----:B------:R-:W-:Y:S05]  /*2020*/  @!P1 BRA `(.L_x_22) ;  /* 0x0000000000049947 */ /* 0x000fea0003800000 */
[----:B------:R-:W-:Y:S01]  /*2030*/  BPT.TRAP 0x1 ;  /* 0x000000040000795c */ /* 0x000fe20000300000 */
.L_x_22:
[----:B-1----:R-:W-:Y:S05]  /*2040*/  @P0 BRA `(.L_x_23) ;  /* 0x0000000000080947 */ /* 0x002fea0003800000 */
[----:B------:R-:W1:Y:S02]  /*2050*/  SYNCS.PHASECHK.TRANS64.TRYWAIT P0, [UR12], R11 ;  /* 0x0000000bff0075a7 */ /* 0x000e64000800014c */
[----:B-1----:R-:W-:Y:S05]  /*2060*/  @!P0 BRA `(.L_x_24) ;  /* 0x0000007800448947 */ /* 0x002fea0003800000 */
.L_x_23:
[----:B------:R-:W-:Y:S01]  /*2070*/  UIADD3 UR12, UR10, 0x2c180, URZ ;  /* 0x0002c1800a0c7890 */ /* 0x000fe2000fffe03f */
[----:B------:R-:W-:Y:S01]  /*2080*/  WARPGROUP.ARRIVE ;  /* 0x00000000000079c5 */ /* 0x000fe20000000000 */
[----:B------:R-:W-:Y:S02]  /*2090*/  UISETP.NE.AND UP0, UPT, UR7, URZ, UPT ;  /* 0x0000003f0700728c */ /* 0x000fe4000bf05270 */
[----:B------:R-:W-:Y:S02]  /*20a0*/  USHF.R.U32.HI UR12, URZ, 0x4, UR12 ;  /* 0x000000043f0c7899 */ /* 0x000fe4000801160c */
[----:B------:R-:W-:Y:S02]  /*20b0*/  USEL UR8, UR8, URZ, !UP0 ;  /* 0x0000003f08087287 */ /* 0x000fe4000c000000 */
[----:B------:R-:W-:Y:S02]  /*20c0*/  ULOP3.LUT UR12, UR12, 0x3fff, URZ, 0xc0, !UPT ;  /* 0x00003fff0c0c7892 */ /* 0x000fe4000f8ec03f */
[----:B------:R-:W-:-:S02]  /*20d0*/  ULOP3.LUT UR7, UR11, 0x10000, URZ, 0xfc, !UPT ;  /* 0x000100000b077892 */ /* 0x000fc4000f8efc3f */
[----:B------:R-:W-:Y:S02]  /*20e0*/  ULOP3.LUT UR12, UR12, 0x10000, URZ, 0xfc, !UPT ;  /* 0x000100000c0c7892 */ /* 0x000fe4000f8efc3f */
[----:B------:R-:W-:Y:S02]  /*20f0*/  UISETP.NE.U32.AND UP0, UPT, UR8, URZ, UPT ;  /* 0x0000003f0800728c */ /* 0x000fe4000bf05070 */
[----:B------:R-:W-:Y:S02]  /*2100*/  ULEA UR8, UR18, UR7, 0xa ;  /* 0x0000000712087291 */ /* 0x000fe4000f8e503f */
[----:B------:R-:W-:Y:S02]  /*2110*/  ULEA UR7, UR18, UR12, 0x8 ;  /* 0x0000000c12077291 */ /* 0x000fe4000f8e403f */
[----:B------:R-:W-:Y:S01]  /*2120*/  UIADD3 UR20, UR8, 0x200, URZ ;  /* 0x0000020008147890 */ /* 0x000fe2000fffe03f */
[----:B------:R-:W-:Y:S02]  /*2130*/  UMOV UR13, 0x80000020 ;  /* 0x80000020000d7882 */ /* 0x000fe40000000000 */
[----:B------:R-:W-:Y:S01]  /*2140*/  UMOV UR12, UR8 ;  /* 0x00000008000c7c82 */ /* 0x000fe20008000000 */
[----:B------:R-:W-:Y:S01]  /*2150*/  UMOV UR15, 0x80000020 ;  /* 0x80000020000f7882 */ /* 0x000fe20000000000 */
[----:B------:R-:W-:Y:S01]  /*2160*/  UMOV UR14, UR7 ;  /* 0x00000007000e7c82 */ /* 0x000fe20008000000 */
[----:B------:R-:W-:Y:S01]  /*2170*/  UIADD3 UR6, UR6, 0x2, URZ ;  /* 0x0000000206067890 */ /* 0x000fe2000fffe03f */
[----:B------:R-:W-:Y:S01]  /*2180*/  QGMMA.64x64x32.F32.E4M3.E5M2 R56, gdesc[UR12], R56, UP0 ;  /* 0x00e000000c3879f3 */ /* 0x000fe2000bf02838 */
[----:B------:R-:W-:Y:S01]  /*2190*/  UMOV UR12, UR20 ;  /* 0x00000014000c7c82 */ /* 0x000fe20008000000 */
[----:B------:R-:W-:-:S02]  /*21a0*/  UMOV UR13, 0x80000020 ;  /* 0x80000020000d7882 */ /* 0x000fc40000000000 */
[----:B------:R-:W-:Y:S01]  /*21b0*/  QGMMA.64x64x32.F32.E4M3.E5M2 R24, gdesc[UR12], R24, UP0 ;  /* 0x00e000000c1879f3 */ /* 0x000fe2000bf02818 */
[----:B------:R-:W-:Y:S02]  /*21c0*/  UIADD3 UR12, UR8, 0x2, URZ ;  /* 0x00000002080c7890 */ /* 0x000fe4000fffe03f */
[----:B------:R-:W-:Y:S02]  /*21d0*/  UIADD3 UR14, UR7, 0x2, URZ ;  /* 0x00000002070e7890 */ /* 0x000fe4000fffe03f */
[----:B------:R-:W-:Y:S01]  /*21e0*/  UIADD3 UR8, UR8, 0x202, URZ ;  /* 0x0000020208087890 */ /* 0x000fe2000fffe03f */
[----:B------:R-:W-:Y:S01]  /*21f0*/  UMOV UR13, 0x80000020 ;  /* 0x80000020000d7882 */ /* 0x000fe20000000000 */
[----:B------:R-:W-:Y:S01]  /*2200*/  UMOV UR15, 0x80000020 ;  /* 0x80000020000f7882 */ /* 0x000fe20000000000 */
[----:B------:R-:W-:-:S04]  /*2210*/  UISETP.NE.AND UP0, UPT, UR6, UR21, UPT ;  /* 0x000000150600728c */ /* 0x000fc8000bf05270 */
[----:B------:R-:W-:-:S06]  /*2220*/  USEL UR7, URZ, 0x1, UP0 ;  /* 0x000000013f077887 */ /* 0x000fcc0008000000 */
[----:B------:R-:W-:Y:S01]  /*2230*/  ISETP.NE.AND P0, PT, RZ, UR7, PT ;  /* 0x00000007ff007c0c */ /* 0x000fe2000bf05270 */
[----:B------:R-:W-:Y:S01]  /*2240*/  QGMMA.64x64x32.F32.E4M3.E5M2 R56, gdesc[UR12], R56 ;  /* 0x00e000000c3879f3 */ /* 0x000fe20008702838 */
[----:B------:R-:W-:Y:S01]  /*2250*/  UMOV UR12, UR8 ;  /* 0x00000008000c7c82 */ /* 0x000fe20008000000 */
[----:B------:R-:W-:Y:S02]  /*2260*/  UMOV UR13, 0x80000020 ;  /* 0x80000020000d7882 */ /* 0x000fe40000000000 */
[----:B------:R-:W-:Y:S03]  /*2270*/  QGMMA.64x64x32.F32.E4M3.E5M2 R24, gdesc[UR12], R24, gsb0 ;  /* 0x00e000000c1879f3 */ /* 0x000fe60008002818 */
[----:B------:R-:W-:-:S05]  /*2280*/  WARPGROUP.DEPBAR.LE gsb0, 0x1 ;  /* 0x00008000000079c5 */ /* 0x000fca0000010100 */
[----:B------:R-:W-:Y:S05]  /*2290*/  @!P0 BRA `(.L_x_25) ;  /* 0x0000000400088947 */ /* 0x000fea0003800000 */
[----:B------:R-:W-:Y:S02]  /*22a0*/  WARPGROUP.DEPBAR.LE gsb0, 0x0 ;  /* 0x00008000000079c5 */ /* 0x000fe40000010000 */
[----:B------:R-:W-:-:S01]  /*22b0*/  FADD R145, R56, R145 ;  /* 0x0000009138917221 */ /* 0x000fc20000000000 */
[----:B------:R-:W-:Y:S01]  /*22c0*/  FADD R140, R57, R140 ;  /* 0x0000008c398c7221 */ /* 0x000fe20000000000 */
        /* <DEDUP_REMOVED lines=62> */
[----:B------:R-:W-:-:S06]  /*26b0*/  UMOV UR6, URZ ;  /* 0x0000003f00067c82 */ /* 0x000fcc0008000000 */
.L_x_25:
[----:B------:R-:W-:Y:S05]  /*26c0*/  @!P1 BRA `(.L_x_26) ;  /* 0x0000000000049947 */ /* 0x000fea0003800000 */
[----:B------:R-:W-:Y:S01]  /*26d0*/  BPT.TRAP 0x1 ;  /* 0x000000040000795c */ /* 0x000fe20000300000 */
.L_x_26:
[----:B------:R-:W-:Y:S01]  /*26e0*/  ULEA UR8, UR19, UR10, 0x3 ;  /* 0x0000000a13087291 */ /* 0x000fe2000f8e183f */
[----:B------:R-:W-:-:S03]  /*26f0*/  ISETP.GT.U32.AND P0, PT, R4, 0x1, PT ;  /* 0x000000010400780c */ /* 0x000fc60003f04070 */
[----:B------:R-:W-:-:S04]  /*2700*/  UIADD3 UR8, UR8, 0x58, URZ ;  /* 0x0000005808087890 */ /* 0x000fc8000fffe03f */
[----:B------:R-:W-:-:S09]  /*2710*/  UPRMT UR8, URZ, 0x654, UR8 ;  /* 0x000006543f087896 */ /* 0x000fd20008000008 */
[----:B------:R-:W-:Y:S01]  /*2720*/  SYNCS.ARRIVE.TRANS64.RED.A1T0 RZ, [UR8], RZ ;  /* 0x000000ffffff79a7 */ /* 0x000fe20008100408 */
[----:B------:R-:W-:Y:S05]  /*2730*/  @P0 BRA `(.L_x_27) ;  /* 0x0000000000040947 */ /* 0x000fea0003800000 */
[----:B------:R-:W-:Y:S01]  /*2740*/  BPT.TRAP 0x1 ;  /* 0x000000040000795c */ /* 0x000fe20000300000 */
.L_x_27:
[----:B------:R-:W-:Y:S01]  /*2750*/  UIADD3 UR18, UR18, 0x1, URZ ;  /* 0x0000000112127890 */ /* 0x000fe2000fffe03f */
[C---:B------:R-:W-:Y:S01]  /*2760*/  ISETP.GT.AND P0, PT, R10.reuse, 0x1, PT ;  /* 0x000000010a00780c */ /* 0x040fe20003f04270 */
[----:B------:R-:W-:Y:S01]  /*2770*/  UIADD3 UR19, UR19, 0x1, URZ ;  /* 0x0000000113137890 */ /* 0x000fe2000fffe03f */
[----:B------:R-:W-:Y:S01]  /*2780*/  VIADD R10, R10, 0xffffffff ;  /* 0xffffffff0a0a7836 */ /* 0x000fe20000000000 */
[----:B------:R-:W-:Y:S02]  /*2790*/  UISETP.NE.AND UP0, UPT, UR18, 0xb, UPT ;  /* 0x0000000b1200788c */ /* 0x000fe4000bf05270 */
[----:B------:R-:W-:Y:S02]  /*27a0*/  UISETP.NE.AND UP1, UPT, UR19, 0xb, UPT ;  /* 0x0000000b1300788c */ /* 0x000fe4000bf25270 */
[----:B------:R-:W-:Y:S02]  /*27b0*/  USEL UR8, URZ, 0x1, UP0 ;  /* 0x000000013f087887 */ /* 0x000fe40008000000 */
[----:B------:R-:W-:-:S02]  /*27c0*/  USEL UR18, UR18, URZ, UP0 ;  /* 0x0000003f12127287 */ /* 0x000fc40008000000 */
[----:B------:R-:W-:Y:S02]  /*27d0*/  USEL UR19, UR19, URZ, UP1 ;  /* 0x0000003f13137287 */ /* 0x000fe40008800000 */
[----:B------:R-:W-:Y:S01]  /*27e0*/  LOP3.LUT R13, R13, UR8, RZ, 0x3c, !PT ;  /* 0x000000080d0d7c12 */ /* 0x000fe2000f8e3cff */
[----:B------:R-:W-:Y:S01]  /*27f0*/  UMOV UR8, 0x1 ;  /* 0x0000000100087882 */ /* 0x000fe20000000000 */
[----:B------:R-:W-:Y:S08]  /*2800*/  @P0 BRA `(.L_x_28) ;  /* 0xfffffff400e00947 */ /* 0x000ff0000383ffff */
.L_x_20:
[----:B------:R-:W-:Y:S01]  /*2810*/  UISETP.NE.AND UP0, UPT, UR6, URZ, UPT ;  /* 0x0000003f0600728c */ /* 0x000fe2000bf05270 */
[----:B01----:R-:W0:Y:S03]  /*2820*/  LDC R10, c[0x0][0x28c] ;  /* 0x0000a300ff0a7b82 */ /* 0x003e260000000800 */
[----:B------:R-:W-:-:S06]  /*2830*/  USEL UR6, URZ, 0x1, !UP0 ;  /* 0x000000013f067887 */ /* 0x000fcc000c000000 */
[----:B------:R-:W-:Y:S02]  /*2840*/  ISETP.NE.AND P0, PT, RZ, UR6, PT ;  /* 0x00000006ff007c0c */ /* 0x000fe4000bf05270 */
[----:B0-----:R-:W-:-:S11]  /*2850*/  ISETP.GE.AND P1, PT, R10, 0x1, PT ;  /* 0x000000010a00780c */ /* 0x001fd60003f26270 */
[----:B------:R-:W-:Y:S05]  /*2860*/  @!P0 BRA `(.L_x_29) ;  /* 0x0000000400048947 */ /* 0x000fea0003800000 */
[----:B------:R-:W-:Y:S02]  /*2870*/  WARPGROUP.DEPBAR.LE gsb0, 0x0 ;  /* 0x00008000000079c5 */ /* 0x000fe40000010000 */
[----:B------:R-:W-:Y:S01]  /*2880*/  FADD R145, R56, R145 ;  /* 0x0000009138917221 */ /* 0x000fe20000000000 */
        /* <DEDUP_REMOVED lines=62> */
[----:B------:R-:W-:-:S07]  /*2c70*/  FADD R18, R18, R55 ;  /* 0x0000003712127221 */ /* 0x000fce0000000000 */
.L_x_29:
[----:B------:R-:W-:Y:S02]  /*2c80*/  WARPGROUP.DEPBAR.LE gsb0, 0x0 ;  /* 0x00008000000079c5 */ /* 0x000fe40000010000 */
[----:B------:R-:W-:Y:S05]  /*2c90*/  @!P1 BRA `(.L_x_30) ;  /* 0x0000000000409947 */ /* 0x000fea0003800000 */
[----:B------:R-:W-:-:S13]  /*2ca0*/  ISETP.NE.AND P0, PT, R142, 0x3, PT ;  /* 0x000000038e00780c */ /* 0x000fda0003f05270 */
[----:B------:R-:W-:Y:S05]  /*2cb0*/  @!P0 BRA `(.L_x_31) ;  /* 0x0000000000048947 */ /* 0x000fea0003800000 */
[----:B------:R-:W-:Y:S01]  /*2cc0*/  BPT.TRAP 0x1 ;  /* 0x000000040000795c */ /* 0x000fe20000300000 */
.L_x_31:
[----:B------:R-:W-:Y:S01]  /*2cd0*/  UISETP.LT.AND UP0, UPT, UR9, 0x1, UPT ;  /* 0x000000010900788c */ /* 0x000fe2000bf01270 */
[----:B------:R-:W-:-:S03]  /*2ce0*/  ISETP.GT.U32.AND P0, PT, R4, 0x1, PT ;  /* 0x000000010400780c */ /* 0x000fc60003f04070 */
[----:B------:R-:W-:-:S04]  /*2cf0*/  USEL UR8, UR9, 0x1, UP0 ;  /* 0x0000000109087887 */ /* 0x000fc80008000000 */
[----:B------:R-:W-:-:S04]  /*2d00*/  UIADD3 UR8, UR5, UR9, -UR8 ;  /* 0x0000000905087290 */ /* 0x000fc8000fffe808 */
[----:B------:R-:W-:-:S04]  /*2d10*/  UIMAD.WIDE.U32 UR6, UR8, -0x45d1745d, URZ ;  /* 0xba2e8ba3080678a5 */ /* 0x000fc8000f8e003f */
[----:B------:R-:W-:-:S04]  /*2d20*/  USHF.R.U32.HI UR6, URZ, 0x3, UR7 ;  /* 0x000000033f067899 */ /* 0x000fc80008011607 */
[----:B------:R-:W-:-:S04]  /*2d30*/  UIMAD UR8, UR6, -0xb, UR8 ;  /* 0xfffffff5060878a4 */ /* 0x000fc8000f8e0208 */
[----:B------:R-:W-:-:S04]  /*2d40*/  ULEA UR8, UR8, UR10, 0x3 ;  /* 0x0000000a08087291 */ /* 0x000fc8000f8e183f */
[----:B------:R-:W-:-:S04]  /*2d50*/  UIADD3 UR8, UR8, 0x58, URZ ;  /* 0x0000005808087890 */ /* 0x000fc8000fffe03f */
[----:B------:R-:W-:-:S09]  /*2d60*/  UPRMT UR8, URZ, 0x654, UR8 ;  /* 0x000006543f087896 */ /* 0x000fd20008000008 */
[----:B------:R-:W-:Y:S01]  /*2d70*/  SYNCS.ARRIVE.TRANS64.RED.A1T0 RZ, [UR8], RZ ;  /* 0x000000ffffff79a7 */ /* 0x000fe20008100408 */
[----:B------:R-:W-:Y:S05]  /*2d80*/  @P0 BRA `(.L_x_30) ;  /* 0x0000000000040947 */ /* 0x000fea0003800000 */
[----:B------:R-:W-:Y:S01]  /*2d90*/  BPT.TRAP 0x1 ;  /* 0x000000040000795c */ /* 0x000fe20000300000 */
.L_x_30:
[----:B------:R-:W0:Y:S01]  /*2da0*/  LDC R14, c[0x0][0x288] ;  /* 0x0000a200ff0e7b82 */ /* 0x000e220000000800 */
[----:B------:R-:W-:Y:S01]  /*2db0*/  IMAD.SHL.U32 R33, R7, 0x40, RZ ;  /* 0x0000004007217824 */ /* 0x000fe200078e00ff */
[--C-:B------:R-:W-:Y:S01]  /*2dc0*/  SHF.R.U32.HI R10, RZ, 0x2, R0.reuse ;  /* 0x00000002ff0a7819 */ /* 0x100fe20000011600 */
[----:B------:R-:W-:Y:S01]  /*2dd0*/  UIADD3 UR5, UR9, UR5, URZ ;  /* 0x0000000509057290 */ /* 0x000fe2000fffe03f */
[----:B------:R-:W-:Y:S01]  /*2de0*/  LOP3.LUT R12, R0, 0x60, RZ, 0xc0, !PT ;  /* 0x00000060000c7812 */ /* 0x000fe200078ec0ff */
[----:B------:R-:W-:Y:S01]  /*2df0*/  IMAD.SHL.U32 R34, R6, 0x100, RZ ;  /* 0x0000010006227824 */ /* 0x000fe200078e00ff */
[----:B------:R-:W-:Y:S01]  /*2e00*/  SHF.R.U32.HI R13, RZ, 0x7, R0 ;  /* 0x00000007ff0d7819 */ /* 0x000fe20000011600 */
[----:B------:R-:W-:Y:S01]  /*2e10*/  UISETP.GT.U32.AND UP0, UPT, UR5, 0xa, UPT ;  /* 0x0000000a0500788c */ /* 0x000fe2000bf04070 */
[----:B------:R-:W-:Y:S01]  /*2e20*/  LOP3.LUT R11, R10, 0x7, RZ, 0xc0, !PT ;  /* 0x000000070a0b7812 */ /* 0x000fe200078ec0ff */
[C---:B------:R-:W-:Y:S01]  /*2e30*/  IMAD.SHL.U32 R26, R0.reuse, 0x2, RZ ;  /* 0x00000002001a7824 */ /* 0x040fe200078e00ff */
[----:B------:R-:W-:Y:S01]  /*2e40*/  SHF.R.U32.HI R12, RZ, 0x1, R12 ;  /* 0x00000001ff0c7819 */ /* 0x000fe2000001160c */
[----:B------:R-:W-:Y:S01]  /*2e50*/  ULDC UR12, c[0x0][0x284] ;  /* 0x0000a100000c7ab9 */ /* 0x000fe20000000800 */
[----:B------:R-:W-:Y:S01]  /*2e60*/  LOP3.LUT R10, R13, 0x1, RZ, 0xc0, !PT ;  /* 0x000000010d0a7812 */ /* 0x000fe200078ec0ff */
[----:B------:R-:W-:Y:S01]  /*2e70*/  UISETP.LT.U32.AND UP0, UPT, UR9, 0xb, UP0 ;  /* 0x0000000b0900788c */ /* 0x000fe20008701070 */
[----:B------:R-:W-:Y:S01]  /*2e80*/  IADD3 R15, RZ, -R12, -R11 ;  /* 0x8000000cff0f7210 */ /* 0x000fe20007ffe80b */
[----:B------:R-:W-:Y:S01]  /*2e90*/  UISETP.GE.U32.AND UP1, UPT, UR9, 0xb, UPT ;  /* 0x0000000b0900788c */ /* 0x000fe2000bf26070 */
[----:B------:R-:W-:Y:S01]  /*2ea0*/  LOP3.LUT R13, R0, 0x3, RZ, 0xc0, !PT ;  /* 0x00000003000d7812 */ /* 0x000fe200078ec0ff */
[C---:B------:R-:W-:Y:S01]  /*2eb0*/  IMAD.SHL.U32 R24, R10.reuse, 0x40, RZ ;  /* 0x000000400a187824 */ /* 0x040fe200078e00ff */
[----:B------:R-:W-:Y:S01]  /*2ec0*/  SHF.R.S32.HI R29, RZ, 0x1f, R5 ;  /* 0x0000001fff1d7819 */ /* 0x000fe20000011405 */
[----:B------:R-:W-:Y:S01]  /*2ed0*/  UIMAD.WIDE.U32 UR6, UR5, -0x45d1745d, URZ ;  /* 0xba2e8ba3050678a5 */ /* 0x000fe2000f8e003f */
[C---:B------:R-:W-:Y:S01]  /*2ee0*/  LOP3.LUT R26, R33.reuse, 0x6, R26, 0xf8, !PT ;  /* 0x00000006211a7812 */ /* 0x040fe200078ef81a */
[----:B------:R-:W-:Y:S01]  /*2ef0*/  USEL UR8, URZ, 0x1, !UP0 ;  /* 0x000000013f087887 */ /* 0x000fe2000c000000 */
[----:B------:R-:W-:Y:S01]  /*2f00*/  IMAD R15, R10, -0x40, R15 ;  /* 0xffffffc00a0f7824 */ /* 0x000fe200078e020f */
[----:B------:R-:W-:Y:S01]  /*2f10*/  ULDC.64 UR10, c[0x0][0x5d0] ;  /* 0x00017400000a7ab9 */ /* 0x000fe20000000a00 */
[----:B0-----:R-:W-:Y:S01]  /*2f20*/  ISETP.GE.AND P0, PT, R33, R14, PT ;  /* 0x0000000e2100720c */ /* 0x001fe20003f06270 */
[----:B------:R-:W-:Y:S01]  /*2f30*/  IMAD R10, R13, -0x2, R14 ;  /* 0xfffffffe0d0a7824 */ /* 0x000fe200078e020e */
[----:B------:R-:W-:Y:S01]  /*2f40*/  SHF.R.S32.HI R27, RZ, 0x1f, R26 ;  /* 0x0000001fff1b7819 */ /* 0x000fe2000001141a */
[----:B------:R-:W-:Y:S01]  /*2f50*/  IMAD R14, R29, UR10, RZ ;  /* 0x0000000a1d0e7c24 */ /* 0x000fe2000f8e02ff */
[----:B------:R-:W-:Y:S01]  /*2f60*/  ISETP.GE.OR P0, PT, R34, UR12, P0 ;  /* 0x0000000c22007c0c */ /* 0x000fe20008706670 */
[----:B------:R-:W-:Y:S01]  /*2f70*/  USHF.R.U32.HI UR6, URZ, 0x3, UR7 ;  /* 0x000000033f067899 */ /* 0x000fe20008011607 */
[----:B------:R-:W-:Y:S01]  /*2f80*/  LOP3.LUT R35, R24, 0x40, R11, 0xe2, !PT ;  /* 0x0000004018237812 */ /* 0x000fe200078ee20b */
[----:B------:R-:W-:Y:S01]  /*2f90*/  ULOP3.LUT UR4, UR4, UR8, URZ, 0x3c, !UPT ;  /* 0x0000000804047292 */ /* 0x000fe2000f8e3c3f */
[----:B------:R-:W-:Y:S01]  /*2fa0*/  IMAD.WIDE R24, R6, 0x100, RZ ;  /* 0x0000010006187825 */ /* 0x000fe200078e02ff */
[----:B------:R-:W-:Y:S01]  /*2fb0*/  UIMAD UR5, UR6, -0xb, UR5 ;  /* 0xfffffff5060578a4 */ /* 0x000fe2000f8e0205 */
[----:B------:R-:W-:Y:S01]  /*2fc0*/  IADD3 R34, -R34, UR12, R15 ;  /* 0x0000000c22227c10 */ /* 0x000fe2000fffe10f */
[----:B------:R-:W-:Y:S01]  /*2fd0*/  @UP1 ULOP3.LUT UR4, UR4, 0x1, UR6, 0x78, !UPT ;  /* 0x0000000104041892 */ /* 0x000fe2000f8e7806 */
[C---:B------:R-:W-:Y:S01]  /*2fe0*/  IMAD R11, R5.reuse, UR11, R14 ;  /* 0x0000000b050b7c24 */ /* 0x040fe2000f8e020e */
[----:B------:R-:W-:Y:S01]  /*2ff0*/  LOP3.LUT R35, R24, R35, R12, 0xfe, !PT ;  /* 0x0000002318237212 */ /* 0x000fe200078efe0c */
[----:B------:R-:W-:-:S04]  /*3000*/  IMAD.WIDE.U32 R6, R5, UR10, R26 ;  /* 0x0000000a05067c25 */ /* 0x000fc8000f8e001a */
[----:B------:R-:W-:Y:S02]  /*3010*/  IMAD.IADD R7, R7, 0x1, R11 ;  /* 0x0000000107077824 */ /* 0x000fe400078e020b */
[----:B------:R-:W-:Y:S02]  /*3020*/  IMAD.IADD R33, R10, 0x1, -R33 ;  /* 0x000000010a217824 */ /* 0x000fe400078e0a21 */
[----:B------:R-:W-:Y:S01]  /*3030*/  IMAD.MOV.U32 R32, RZ, RZ, -0x1 ;  /* 0xffffffffff207424 */ /* 0x000fe200078e00ff */
[----:B------:R-:W-:Y:S06]  /*3040*/  @P0 BRA `(.L_x_32) ;  /* 0x0000004800040947 */ /* 0x000fec0003800000 */
[----:B------:R-:W0:Y:S01]  /*3050*/  LDC.64 R30, c[0x0][0x5c8] ;  /* 0x00017200ff1e7b82 */ /* 0x000e220000000a00 */
[----:B------:R-:W-:Y:S01]  /*3060*/  ULDC.64 UR6, c[0x0][0x5c0] ;  /* 0x0001700000067ab9 */ /* 0x000fe20000000a00 */
[----:B------:R-:W-:Y:S01]  /*3070*/  BSSY B0, `(.L_x_32) ;  /* 0x000047e000007945 */ /* 0x000fe20003800000 */
[-C--:B0-----:R-:W-:Y:S02]  /*3080*/  IMAD R10, R25, R30.reuse, RZ ;  /* 0x0000001e190a7224 */ /* 0x081fe400078e02ff */
[----:B------:R-:W-:-:S04]  /*3090*/  IMAD.WIDE.U32 R6, R35, R30, R6 ;  /* 0x0000001e23067225 */ /* 0x000fc800078e0006 */
[----:B------:R-:W-:Y:S01]  /*30a0*/  IMAD R13, R35, R31, R10 ;  /* 0x0000001f230d7224 */ /* 0x000fe200078e020a */
[----:B------:R-:W-:Y:S01]  /*30b0*/  IADD3 R14, P4, R6, UR6, RZ ;  /* 0x00000006060e7c10 */ /* 0x000fe2000ff9e0ff */
[C---:B------:R-:W-:Y:S01]  /*30c0*/  IMAD.SHL.U32 R11, R30.reuse, 0x80, RZ ;  /* 0x000000801e0b7824 */ /* 0x040fe200078e00ff */
[C---:B------:R-:W-:Y:S01]  /*30d0*/  LEA R28, P2, R30.reuse, R6, 0x3 ;  /* 0x000000061e1c7211 */ /* 0x040fe200078418ff */
[----:B------:R-:W-:Y:S01]  /*30e0*/  IMAD.IADD R36, R7, 0x1, R13 ;  /* 0x0000000107247824 */ /* 0x000fe200078e020d */
[----:B------:R-:W-:Y:S02]  /*30f0*/  SHF.L.U64.HI R7, R30, 0x7, R31 ;  /* 0x000000071e077819 */ /* 0x000fe4000001021f */
[----:B------:R-:W-:Y:S02]  /*3100*/  IADD3 R10, P1, P0, R6, UR6, R11 ;  /* 0x00000006060a7c10 */ /* 0x000fe4000f83e00b */
[----:B------:R-:W-:Y:S02]  /*3110*/  IADD3.X R15, R36, UR7, RZ, P4, !PT ;  /* 0x00000007240f7c10 */ /* 0x000fe4000a7fe4ff */
[----:B---3-5:R-:W-:-:S02]  /*3120*/  FSETP.NEU.AND P4, PT, R9, RZ, PT ;  /* 0x000000ff0900720b */ /* 0x028fc40003f8d000 */
[----:B------:R-:W-:Y:S02]  /*3130*/  LEA.HI.X R30, R30, R36, R31, 0x3, P2 ;  /* 0x000000241e1e7211 */ /* 0x000fe400010f1c1f */
[C---:B------:R-:W-:Y:S02]  /*3140*/  IADD3 R12, P2, R28.reuse, UR6, RZ ;  /* 0x000000061c0c7c10 */ /* 0x040fe4000ff5e0ff */
[----:B------:R-:W-:Y:S02]  /*3150*/  IADD3 R6, P5, P6, R28, UR6, R11 ;  /* 0x000000061c067c10 */ /* 0x000fe4000febe00b */
[--C-:B------:R-:W-:Y:S02]  /*3160*/  IADD3.X R11, R36, UR7, R7.reuse, P1, P0 ;  /* 0x00000007240b7c10 */ /* 0x100fe40008fe0407 */
[C---:B------:R-:W-:Y:S02]  /*3170*/  IADD3.X R13, R30.reuse, UR7, RZ, P2, !PT ;  /* 0x000000071e0d7c10 */ /* 0x040fe400097fe4ff */
[----:B------:R-:W-:Y:S01]  /*3180*/  IADD3.X R7, R30, UR7, R7, P5, P6 ;  /* 0x000000071e077c10 */ /* 0x000fe2000afec407 */
[----:B------:R-:W-:Y:S06]  /*3190*/  @!P4 BRA `(.L_x_33) ;  /* 0x00000034009cc947 */ /* 0x000fec0003800000 */
[----:B------:R-:W-:Y:S01]  /*31a0*/  ULDC.64 UR6, c[0x0][0x5b8] ;  /* 0x00016e0000067ab9 */ /* 0x000fe20000000a00 */
[----:B------:R-:W-:Y:S01]  /*31b0*/  ISETP.GE.AND P0, PT, R34, 0x1, PT ;  /* 0x000000012200780c */ /* 0x000fe20003f06270 */
[----:B------:R-:W-:Y:S01]  /*31c0*/  IMAD R28, R29, UR6, RZ ;  /* 0x000000061d1c7c24 */ /* 0x000fe2000f8e02ff */
[----:B------:R-:W-:Y:S01]  /*31d0*/  ULDC.64 UR10, c[0x0][0x5a8] ;  /* 0x00016a00000a7ab9 */ /* 0x000fe20000000a00 */
[----:B------:R-:W-:Y:S01]  /*31e0*/  IMAD.WIDE.U32 R26, R5, UR6, R26 ;  /* 0x00000006051a7c25 */ /* 0x000fe2000f8e001a */
[----:B------:R-:W-:Y:S01]  /*31f0*/  ISETP.LT.OR P4, PT, R33, 0x1, !P0 ;  /* 0x000000012100780c */ /* 0x000fe20004781670 */
[----:B------:R-:W-:Y:S02]  /*3200*/  BSSY B1, `(.L_x_34) ;  /* 0x000000c000017945 */ /* 0x000fe40003800000 */
[----:B------:R-:W-:Y:S01]  /*3210*/  IMAD R5, R5, UR7, R28 ;  /* 0x0000000705057c24 */ /* 0x000fe2000f8e021c */
[----:B------:R-:W-:Y:S02]  /*3220*/  ULDC.64 UR6, c[0x0][0x5b0] ;  /* 0x00016c0000067ab9 */ /* 0x000fe40000000a00 */
[----:B------:R-:W-:-:S02]  /*3230*/  IMAD R30, R25, UR6, RZ ;  /* 0x00000006191e7c24 */ /* 0x000fc4000f8e02ff */
[----:B------:R-:W-:Y:S02]  /*3240*/  IMAD.IADD R27, R27, 0x1, R5 ;  /* 0x000000011b1b7824 */ /* 0x000fe400078e0205 */
[C---:B------:R-:W-:Y:S02]  /*3250*/  IMAD R5, R35.reuse, UR7, R30 ;  /* 0x0000000723057c24 */ /* 0x040fe4000f8e021e */
[----:B------:R-:W-:-:S03]  /*3260*/  IMAD.WIDE.U32 R28, R35, UR6, R26 ;  /* 0x00000006231c7c25 */ /* 0x000fc6000f8e001a */
[----:B------:R-:W-:-:S04]  /*3270*/  IADD3 R28, P1, R28, UR10, RZ ;  /* 0x0000000a1c1c7c10 */ /* 0x000fc8000ff3e0ff */
[--C-:B------:R-:W-:Y:S02]  /*3280*/  IADD3.X R29, R29, UR11, R5.reuse, P1, !PT ;  /* 0x0000000b1d1d7c10 */ /* 0x100fe40008ffe405 */
[----:B------:R-:W-:Y:S01]  /*3290*/  PRMT R5, RZ, 0x7610, R5 ;  /* 0x00007610ff057816 */ /* 0x000fe20000000005 */
[----:B------:R-:W-:Y:S06]  /*32a0*/  @P4 BRA `(.L_x_35) ;  /* 0x0000000000044947 */ /* 0x000fec0003800000 */
[----:B------:R0:W5:Y:S02]  /*32b0*/  LDG.E.U8 R5, desc[UR16][R28.64] ;  /* 0x000000101c057981 */ /* 0x000164000c1e1100 */
.L_x_35:
[----:B------:R-:W-:Y:S05]  /*32c0*/  BSYNC B1 ;  /* 0x0000000000017941 */ /* 0x000fea0003800000 */
.L_x_34:
[----:B-----5:R-:W-:Y:S01]  /*32d0*/  LOP3.LUT R5, R5, 0xff, RZ, 0xc0, !PT ;  /* 0x000000ff05057812 */ /* 0x020fe200078ec0ff */
[----:B------:R-:W-:Y:S01]  /*32e0*/  BSSY B1, `(.L_x_36) ;  /* 0x000000b000017945 */ /* 0x000fe20003800000 */
[----:B------:R-:W-:Y:S02]  /*32f0*/  ISETP.LT.OR P2, PT, R33, 0x2, !P0 ;  /* 0x000000022100780c */ /* 0x000fe40004741670 */
[----:B------:R-:W-:-:S05]  /*3300*/  F2FP.F16.E4M3.UNPACK_B R5, R5 ;  /* 0x00000005ff05723e */ /* 0x000fca00020006ff */
[----:B------:R-:W-:Y:S01]  /*3310*/  HADD2.F32 R30, -RZ, R5.H0_H0 ;  /* 0x20000005ff1e7230 */ /* 0x000fe20000004100 */
[----:B------:R-:W-:-:S04]  /*3320*/  PRMT R5, RZ, 0x7610, R5 ;  /* 0x00007610ff057816 */ /* 0x000fc80000000005 */
[----:B------:R-:W-:-:S04]  /*3330*/  FMUL R30, R30, R9 ;  /* 0x000000091e1e7220 */ /* 0x000fc80000400000 */
[----:B--2---:R-:W-:-:S05]  /*3340*/  FFMA R30, R145, R8, R30 ;  /* 0x00000008911e7223 */ /* 0x004fca000000001e */
[----:B------:R-:W-:-:S05]  /*3350*/  F2FP.SATFINITE.E4M3.F32.PACK_AB_MERGE_C R31, RZ, R30, RZ ;  /* 0x0000001eff1f723e */ /* 0x000fca00048070ff */
[----:B------:R1:W-:Y:S01]  /*3360*/  @!P4 STG.E.U8 desc[UR16][R14.64], R31 ;  /* 0x0000001f0e00c986 */ /* 0x0003e2000c101110 */
[----:B------:R-:W-:Y:S05]  /*3370*/  @P2 BRA `(.L_x_37) ;  /* 0x0000000000042947 */ /* 0x000fea0003800000 */
[----:B------:R2:W5:Y:S02]  /*3380*/  LDG.E.U8 R5, desc[UR16][R28.64+0x1] ;  /* 0x000001101c057981 */ /* 0x000564000c1e1100 */
.L_x_37:
[----:B------:R-:W-:Y:S05]  /*3390*/  BSYNC B1 ;  /* 0x0000000000017941 */ /* 0x000fea0003800000 */
.L_x_36:
[----:B-----5:R-:W-:Y:S01]  /*33a0*/  LOP3.LUT R5, R5, 0xff, RZ, 0xc0, !PT ;  /* 0x000000ff05057812 */ /* 0x020fe200078ec0ff */
[----:B------:R-:W-:Y:S01]  /*33b0*/  BSSY B1, `(.L_x_38) ;  /* 0x0000013000017945 */ /* 0x000fe20003800000 */
[----:B------:R-:W-:Y:S02]  /*33c0*/  IADD3 R37, P1, R35, 0x8, RZ ;  /* 0x0000000823257810 */ /* 0x000fe40007f3e0ff */
[----:B------:R-:W-:-:S03]  /*33d0*/  F2FP.F16.E4M3.UNPACK_B R5, R5 ;  /* 0x00000005ff05723e */ /* 0x000fc600020006ff */
[----:B-1----:R-:W-:Y:S01]  /*33e0*/  IMAD.X R31, RZ, RZ, R25, P1 ;  /* 0x000000ffff1f7224 */ /* 0x002fe200008e0619 */
[----:B------:R-:W-:Y:S01]  /*33f0*/  ISETP.GE.AND P1, PT, R34, 0x9, PT ;  /* 0x000000092200780c */ /* 0x000fe20003f26270 */
[----:B------:R-:W-:Y:S02]  /*3400*/  HADD2.F32 R30, -RZ, R5.H0_H0 ;  /* 0x20000005ff1e7230 */ /* 0x000fe40000004100 */
[----:B------:R-:W-:Y:S01]  /*3410*/  IMAD R36, R31, UR6, RZ ;  /* 0x000000061f247c24 */ /* 0x000fe2000f8e02ff */
[----:B------:R-:W-:Y:S02]  /*3420*/  ISETP.LT.OR P5, PT, R33, 0x1, !P1 ;  /* 0x000000012100780c */ /* 0x000fe40004fa1670 */
[----:B------:R-:W-:Y:S01]  /*3430*/  FMUL R5, R30, R9 ;  /* 0x000000091e057220 */ /* 0x000fe20000400000 */
[----:B------:R-:W-:-:S04]  /*3440*/  IMAD.WIDE.U32 R30, R37, UR6, R26 ;  /* 0x00000006251e7c25 */ /* 0x000fc8000f8e001a */
[----:B------:R-:W-:Y:S01]  /*3450*/  FFMA R5, R140, R8, R5 ;  /* 0x000000088c057223 */ /* 0x000fe20000000005 */
[----:B------:R-:W-:Y:S01]  /*3460*/  IMAD R37, R37, UR7, R36 ;  /* 0x0000000725257c24 */ /* 0x000fe2000f8e0224 */
[----:B------:R-:W-:-:S03]  /*3470*/  IADD3 R30, P4, R30, UR10, RZ ;  /* 0x0000000a1e1e7c10 */ /* 0x000fc6000ff9e0ff */
[----:B------:R-:W-:Y:S02]  /*3480*/  F2FP.SATFINITE.E4M3.F32.PACK_AB_MERGE_C R39, RZ, R5, RZ ;  /* 0x00000005ff27723e */ /* 0x000fe400048070ff */
[----:B------:R-:W-:Y:S02]  /*3490*/  IADD3.X R31, R31, UR11, R37, P4, !PT ;  /* 0x0000000b1f1f7c10 */ /* 0x000fe4000a7fe425 */
[----:B------:R-:W-:Y:S01]  /*34a0*/  PRMT R5, RZ, 0x7610, R5 ;  /* 0x00007610ff057816 */ /* 0x000fe20000000005 */
[----:B------:R1:W-:Y:S01]  /*34b0*/  @!P2 STG.E.U8 desc[UR16][R14.64+0x1], R39 ;  /* 0x000001270e00a986 */ /* 0x0003e2000c101110 */
[----:B------:R-:W-:Y:S05]  /*34c0*/  @P5 BRA `(.L_x_39) ;  /* 0x0000000000045947 */ /* 0x000fea0003800000 */
[----:B------:R3:W5:Y:S02]  /*34d0*/  LDG.E.U8 R5, desc[UR16][R30.64] ;  /* 0x000000101e057981 */ /* 0x000764000c1e1100 */
.L_x_39:
[----:B------:R-:W-:Y:S05]  /*34e0*/  BSYNC B1 ;  /* 0x0000000000017941 */ /* 0x000fea0003800000 */
.L_x_38:
[----:B-----5:R-:W-:Y:S01]  /*34f0*/  LOP3.LUT R5, R5, 0xff, RZ, 0xc0, !PT ;  /* 0x000000ff05057812 */ /* 0x020fe200078ec0ff */
[----:B------:R-:W-:Y:S01]  /*3500*/  BSSY B1, `(.L_x_40) ;  /* 0x000000b000017945 */ /* 0x000fe20003800000 */
[----:B------:R-:W-:Y:S02]  /*3510*/  ISETP.LT.OR P2, PT, R33, 0x2, !P1 ;  /* 0x000000022100780c */ /* 0x000fe40004f41670 */
[----:B------:R-:W-:-:S05]  /*3520*/  F2FP.F16.E4M3.UNPACK_B R5, R5 ;  /* 0x00000005ff05723e */ /* 0x000fca00020006ff */
[----:B------:R-:W-:Y:S01]  /*3530*/  HADD2.F32 R36, -RZ, R5.H0_H0 ;  /* 0x20000005ff247230 */ /* 0x000fe20000004100 */
[----:B------:R-:W-:-:S04]  /*3540*/  PRMT R5, RZ, 0x7610, R5 ;  /* 0x00007610ff057816 */ /* 0x000fc80000000005 */
[----:B------:R-:W-:-:S04]  /*3550*/  FMUL R36, R36, R9 ;  /* 0x0000000924247220 */ /* 0x000fc80000400000 */
[----:B------:R-:W-:-:S05]  /*3560*/  FFMA R36, R143, R8, R36 ;  /* 0x000000088f247223 */ /* 0x000fca0000000024 */
[----:B------:R-:W-:-:S05]  /*3570*/  F2FP.SATFINITE.E4M3.F32.PACK_AB_MERGE_C R37, RZ, R36, RZ ;  /* 0x00000024ff25723e */ /* 0x000fca00048070ff */
[----:B------:R4:W-:Y:S01]  /*3580*/  @!P5 STG.E.U8 desc[UR16][R12.64], R37 ;  /* 0x000000250c00d986 */ /* 0x0009e2000c101110 */
[----:B------:R-:W-:Y:S05]  /*3590*/  @P2 BRA `(.L_x_41) ;  /* 0x0000000000042947 */ /* 0x000fea0003800000 */
[----:B------:R0:W5:Y:S02]  /*35a0*/  LDG.E.U8 R5, desc[UR16][R30.64+0x1] ;  /* 0x000001101e057981 */ /* 0x000164000c1e1100 */
.L_x_41:
[----:B------:R-:W-:Y:S05]  /*35b0*/  BSYNC B1 ;  /* 0x0000000000017941 */ /* 0x000fea0003800000 */
.L_x_40:
[----:B-----5:R-:W-:Y:S01]  /*35c0*/  LOP3.LUT R5, R5, 0xff, RZ, 0xc0, !PT ;  /* 0x000000ff05057812 */ /* 0x020fe200078ec0ff */
[----:B------:R-:W-:Y:S01]  /*35d0*/  BSSY B1, `(.L_x_42) ;  /* 0x000000b000017945 */ /* 0x000fe20003800000 */
[----:B------:R-:W-:Y:S02]  /*35e0*/  ISETP.LT.OR P4, PT, R33, 0x9, !P0 ;  /* 0x000000092100780c */ /* 0x000fe40004781670 */
[----:B------:R-:W-:-:S05]  /*35f0*/  F2FP.F16.E4M3.UNPACK_B R5, R5 ;  /* 0x00000005ff05723e */ /* 0x000fca00020006ff */
[----:B------:R-:W-:-:S05]  /*3600*/  HADD2.F32 R36, -RZ, R5.H0_H0 ;  /* 0x20000005ff247230 */ /* 0x000fca0000004100 */
[----:B------:R-:W-:-:S04]  /*3610*/  FMUL R5, R36, R9 ;  /* 0x0000000924057220 */ /* 0x000fc80000400000 */
[----:B------:R-:W-:-:S05]  /*3620*/  FFMA R5, R138, R8, R5 ;  /* 0x000000088a057223 */ /* 0x000fca0000000005 */
[----:B----4-:R-:W-:Y:S02]  /*3630*/  F2FP.SATFINITE.E4M3.F32.PACK_AB_MERGE_C R37, RZ, R5, RZ ;  /* 0x00000005ff25723e */ /* 0x010fe400048070ff */
[----:B------:R-:W-:-:S03]  /*3640*/  PRMT R5, RZ, 0x7610, R5 ;  /* 0x00007610ff057816 */ /* 0x000fc60000000005 */
[----:B------:R4:W-:Y:S01]  /*3650*/  @!P2 STG.E.U8 desc[UR16][R12.64+0x1], R37 ;  /* 0x000001250c00a986 */ /* 0x0009e2000c101110 */
[----:B------:R-:W-:Y:S05]  /*3660*/  @P4 BRA `(.L_x_43) ;  /* 0x0000000000044947 */ /* 0x000fea0003800000 */
[----:B------:R0:W5:Y:S02]  /*3670*/  LDG.E.U8 R5, desc[UR16][R28.64+0x8] ;  /* 0x000008101c057981 */ /* 0x000164000c1e1100 */
.L_x_43:
[----:B------:R-:W-:Y:S05]  /*3680*/  BSYNC B1 ;  /* 0x0000000000017941 */ /* 0x000fea0003800000 */
.L_x_42:
        /* <DEDUP_REMOVED lines=8> */
[----:B----4-:R-:W-:-:S05]  /*3710*/  F2FP.SATFINITE.E4M3.F32.PACK_AB_MERGE_C R37, RZ, R36, RZ ;  /* 0x00000024ff25723e */ /* 0x010fca00048070ff */
[----:B------:R4:W-:Y:S01]  /*3720*/  @!P4 STG.E.U8 desc[UR16][R14.64+0x8], R37 ;  /* 0x000008250e00c986 */ /* 0x0009e2000c101110 */
[----:B------:R-:W-:Y:S05]  /*3730*/  @P2 BRA `(.L_x_45) ;  /* 0x0000000000042947 */ /* 0x000fea0003800000 */
[----:B------:R0:W5:Y:S02]  /*3740*/  LDG.E.U8 R5, desc[UR16][R28.64+0x9] ;  /* 0x000009101c057981 */ /* 0x000164000c1e1100 */
.L_x_45:
[----:B------:R-:W-:Y:S05]  /*3750*/  BSYNC B1 ;  /* 0x0000000000017941 */ /* 0x000fea0003800000 */
.L_x_44:
        /* <DEDUP_REMOVED lines=12> */
.L_x_47:
[----:B------:R-:W-:Y:S05]  /*3820*/  BSYNC B1 ;  /* 0x0000000000017941 */ /* 0x000fea0003800000 */
.L_x_46:
        /* <DEDUP_REMOVED lines=12> */
.L_x_49:
[----:B------:R-:W-:Y:S05]  /*38f0*/  BSYNC B1 ;  /* 0x0000000000017941 */ /* 0x000fea0003800000 */
.L_x_48:
        /* <DEDUP_REMOVED lines=12> */
.L_x_51:
[----:B------:R-:W-:Y:S05]  /*39c0*/  BSYNC B1 ;  /* 0x0000000000017941 */ /* 0x000fea0003800000 */
.L_x_50:
        /* <DEDUP_REMOVED lines=12> */
.L_x_53:
[----:B------:R-:W-:Y:S05]  /*3a90*/  BSYNC B1 ;  /* 0x0000000000017941 */ /* 0x000fea0003800000 */
.L_x_52:
        /* <DEDUP_REMOVED lines=12> */
.L_x_55:
[----:B------:R-:W-:Y:S05]  /*3b60*/  BSYNC B1 ;  /* 0x0000000000017941 */ /* 0x000fea0003800000 */
.L_x_54:
        /* <DEDUP_REMOVED lines=12> */
.L_x_57:
[----:B------:R-:W-:Y:S05]  /*3c30*/  BSYNC B1 ;  /* 0x0000000000017941 */ /* 0x000fea0003800000 */
.L_x_56:
        /* <DEDUP_REMOVED lines=12> */
.L_x_59:
[----:B------:R-:W-:Y:S05]  /*3d00*/  BSYNC B1 ;  /* 0x0000000000017941 */ /* 0x000fea0003800000 */
.L_x_58:
        /* <DEDUP_REMOVED lines=12> */
.L_x_61:
[----:B------:R-:W-:Y:S05]  /*3dd0*/  BSYNC B1 ;  /* 0x0000000000017941 */ /* 0x000fea0003800000 */
.L_x_60:
        /* <DEDUP_REMOVED lines=12> */
.L_x_63:
[----:B------:R-:W-:Y:S05]  /*3ea0*/  BSYNC B1 ;  /* 0x0000000000017941 */ /* 0x000fea0003800000 */
.L_x_62:
        /* <DEDUP_REMOVED lines=12> */
.L_x_65:
[----:B------:R-:W-:Y:S05]  /*3f70*/  BSYNC B1 ;  /* 0x0000000000017941 */ /* 0x000fea0003800000 */
.L_x_64:
        /* <DEDUP_REMOVED lines=12> */
.L_x_67:
[----:B------:R-:W-:Y:S05]  /*4040*/  BSYNC B1 ;  /* 0x0000000000017941 */ /* 0x000fea0003800000 */
.L_x_66:
        /* <DEDUP_REMOVED lines=12> */
.L_x_69:
[----:B------:R-:W-:Y:S05]  /*4110*/  BSYNC B1 ;  /* 0x0000000000017941 */ /* 0x000fea0003800000 */
.L_x_68:
        /* <DEDUP_REMOVED lines=12> */
.L_x_71:
[----:B------:R-:W-:Y:S05]  /*41e0*/  BSYNC B1 ;  /* 0x0000000000017941 */ /* 0x000fea0003800000 */
.L_x_70:
        /* <DEDUP_REMOVED lines=12> */
.L_x_73:
[----:B------:R-:W-:Y:S05]  /*42b0*/  BSYNC B1 ;  /* 0x0000000000017941 */ /* 0x000fea0003800000 */
.L_x_72:
        /* <DEDUP_REMOVED lines=12> */
.L_x_75:
[----:B------:R-:W-:Y:S05]  /*4380*/  BSYNC B1 ;  /* 0x0000000000017941 */ /* 0x000fea0003800000 */
.L_x_74:
        /* <DEDUP_REMOVED lines=12> */
.L_x_77:
[----:B------:R-:W-:Y:S05]  /*4450*/  BSYNC B1 ;  /* 0x0000000000017941 */ /* 0x000fea0003800000 */
.L_x_76:
        /* <DEDUP_REMOVED lines=12> */
.L_x_79:
[----:B------:R-:W-:Y:S05]  /*4520*/  BSYNC B1 ;  /* 0x0000000000017941 */ /* 0x000fea0003800000 */
.L_x_78:
        /* <DEDUP_REMOVED lines=12> */
.L_x_81:
[----:B------:R-:W-:Y:S05]  /*45f0*/  BSYNC B1 ;  /* 0x0000000000017941 */ /* 0x000fea0003800000 */
.L_x_80:
        /* <DEDUP_REMOVED lines=12> */
.L_x_83:
[----:B------:R-:W-:Y:S05]  /*46c0*/  BSYNC B1 ;  /* 0x0000000000017941 */ /* 0x000fea0003800000 */
.L_x_82:
        /* <DEDUP_REMOVED lines=12> */
.L_x_85:
[----:B------:R-:W-:Y:S05]  /*4790*/  BSYNC B1 ;  /* 0x0000000000017941 */ /* 0x000fea0003800000 */
.L_x_84:
        /* <DEDUP_REMOVED lines=12> */
.L_x_87:
[----:B------:R-:W-:Y:S05]  /*4860*/  BSYNC B1 ;  /* 0x0000000000017941 */ /* 0x000fea0003800000 */
.L_x_86:
        /* <DEDUP_REMOVED lines=12> */
.L_x_89:
[----:B------:R-:W-:Y:S05]  /*4930*/  BSYNC B1 ;  /* 0x0000000000017941 */ /* 0x000fea0003800000 */
.L_x_88:
        /* <DEDUP_REMOVED lines=12> */
.L_x_91:
[----:B------:R-:W-:Y:S05]  /*4a00*/  BSYNC B1 ;  /* 0x0000000000017941 */ /* 0x000fea0003800000 */
.L_x_90:
        /* <DEDUP_REMOVED lines=12> */
.L_x_93:
[----:B------:R-:W-:Y:S05]  /*4ad0*/  BSYNC B1 ;  /* 0x0000000000017941 */ /* 0x000fea0003800000 */
.L_x_92:
[----:B-----5:R-:W-:Y:S01]  /*4ae0*/  LOP3.LUT R5, R5, 0xff, RZ, 0xc0, !PT ;  /* 0x000000ff05057812 */ /* 0x020fe200078ec0ff */
[----:B------:R-:W-:Y:S01]  /*4af0*/  BSSY B1, `(.L_x_94) ;  /* 0x000000b000017945 */ /* 0x000fe20003800000 */
[----:B------:R-:W-:Y:S02]  /*4b00*/  ISETP.LT.OR P2, PT, R33, 0x39, !P1 ;  /* 0x000000392100780c */ /* 0x000fe40004f41670 */
[----:B------:R-:W-:-:S05]  /*4b10*/  F2FP.F16.E4M3.UNPACK_B R5, R5 ;  /* 0x00000005ff05723e */ /* 0x000fca00020006ff */
[----:B0-2---:R-:W-:-:S05]  /*4b20*/  HADD2.F32 R28, -RZ, R5.H0_H0 ;  /* 0x20000005ff1c7230 */ /* 0x005fca0000004100 */
[----:B------:R-:W-:-:S04]  /*4b30*/  FMUL R5, R28, R9 ;  /* 0x000000091c057220 */ /* 0x000fc80000400000 */
[----:B------:R-:W-:-:S05]  /*4b40*/  FFMA R5, R112, R8, R5 ;  /* 0x0000000870057223 */ /* 0x000fca0000000005 */
[----:B------:R-:W-:Y:S02]  /*4b50*/  F2FP.SATFINITE.E4M3.F32.PACK_AB_MERGE_C R29, RZ, R5, RZ ;  /* 0x00000005ff1d723e */ /* 0x000fe400048070ff */
[----:B------:R-:W-:-:S03]  /*4b60*/  PRMT R5, RZ, 0x7610, R5 ;  /* 0x00007610ff057816 */ /* 0x000fc60000000005 */
[----:B------:R0:W-:Y:S01]  /*4b70*/  @!P0 STG.E.U8 desc[UR16][R14.64+0x39], R29 ;  /* 0x0000391d0e008986 */ /* 0x0001e2000c101110 */
[----:B------:R-:W-:Y:S05]  /*4b80*/  @P2 BRA `(.L_x_95) ;  /* 0x0000000000042947 */ /* 0x000fea0003800000 */
[----:B------:R2:W5:Y:S02]  /*4b90*/  LDG.E.U8 R5, desc[UR16][R30.64+0x38] ;  /* 0x000038101e057981 */ /* 0x000564000c1e1100 */
.L_x_95:
[----:B------:R-:W-:Y:S05]  /*4ba0*/  BSYNC B1 ;  /* 0x0000000000017941 */ /* 0x000fea0003800000 */
.L_x_94:
[----:B-----5:R-:W-:Y:S01]  /*4bb0*/  LOP3.LUT R5, R5, 0xff, RZ, 0xc0, !PT ;  /* 0x000000ff05057812 */ /* 0x020fe200078ec0ff */
[----:B------:R-:W-:Y:S01]  /*4bc0*/  BSSY B1, `(.L_x_96) ;  /* 0x000000b000017945 */ /* 0x000fe20003800000 */
[----:B------:R-:W-:Y:S02]  /*4bd0*/  ISETP.LT.OR P1, PT, R33, 0x3a, !P1 ;  /* 0x0000003a2100780c */ /* 0x000fe40004f21670 */
[----:B------:R-:W-:-:S05]  /*4be0*/  F2FP.F16.E4M3.UNPACK_B R5, R5 ;  /* 0x00000005ff05723e */ /* 0x000fca00020006ff */
[----:B01--4-:R-:W-:Y:S01]  /*4bf0*/  HADD2.F32 R14, -RZ, R5.H0_H0 ;  /* 0x20000005ff0e7230 */ /* 0x013fe20000004100 */
[----:B------:R-:W-:-:S04]  /*4c00*/  PRMT R5, RZ, 0x7610, R5 ;  /* 0x00007610ff057816 */ /* 0x000fc80000000005 */
[----:B------:R-:W-:-:S04]  /*4c10*/  FMUL R14, R14, R9 ;  /* 0x000000090e0e7220 */ /* 0x000fc80000400000 */
[----:B------:R-:W-:-:S05]  /*4c20*/  FFMA R14, R115, R8, R14 ;  /* 0x00000008730e7223 */ /* 0x000fca000000000e */
[----:B------:R-:W-:-:S05]  /*4c30*/  F2FP.SATFINITE.E4M3.F32.PACK_AB_MERGE_C R15, RZ, R14, RZ ;  /* 0x0000000eff0f723e */ /* 0x000fca00048070ff */
[----:B------:R0:W-:Y:S01]  /*4c40*/  @!P2 STG.E.U8 desc[UR16][R12.64+0x38], R15 ;  /* 0x0000380f0c00a986 */ /* 0x0001e2000c101110 */
[----:B------:R-:W-:Y:S05]  /*4c50*/  @P1 BRA `(.L_x_97) ;  /* 0x0000000000041947 */ /* 0x000fea0003800000 */
[----:B------:R1:W5:Y:S02]  /*4c60*/  LDG.E.U8 R5, desc[UR16][R30.64+0x39] ;  /* 0x000039101e057981 */ /* 0x000364000c1e1100 */
.L_x_97:
[----:B------:R-:W-:Y:S05]  /*4c70*/  BSYNC B1 ;  /* 0x0000000000017941 */ /* 0x000fea0003800000 */
.L_x_96:
[----:B-----5:R-:W-:Y:S01]  /*4c80*/  LOP3.LUT R5, R5, 0xff, RZ, 0xc0, !PT ;  /* 0x000000ff05057812 */ /* 0x020fe200078ec0ff */
[----:B------:R-:W-:Y:S01]  /*4c90*/  BSSY B1, `(.L_x_98) ;  /* 0x0000013000017945 */ /* 0x000fe20003800000 */
[----:B------:R-:W-:Y:S02]  /*4ca0*/  IADD3 R29, P0, R35, 0x80, RZ ;  /* 0x00000080231d7810 */ /* 0x000fe40007f1e0ff */
[----:B------:R-:W-:-:S03]  /*4cb0*/  F2FP.F16.E4M3.UNPACK_B R5, R5 ;  /* 0x00000005ff05723e */ /* 0x000fc600020006ff */
[----:B0-----:R-:W-:Y:S01]  /*4cc0*/  IMAD.X R15, RZ, RZ, R25, P0 ;  /* 0x000000ffff0f7224 */ /* 0x001fe200000e0619 */
        /* <DEDUP_REMOVED lines=9> */
[----:B-123--:R-:W-:Y:S02]  /*4d60*/  F2FP.SATFINITE.E4M3.F32.PACK_AB_MERGE_C R31, RZ, R5, RZ ;  /* 0x00000005ff1f723e */ /* 0x00efe400048070ff */
[----:B------:R-:W-:Y:S02]  /*4d70*/  IADD3.X R15, R15, UR11, R29, P2, !PT ;  /* 0x0000000b0f0f7c10 */ /* 0x000fe400097fe41d */
[----:B------:R-:W-:Y:S01]  /*4d80*/  PRMT R5, RZ, 0x7610, R5 ;  /* 0x00007610ff057816 */ /* 0x000fe20000000005 */
[----:B------:R0:W-:Y:S01]  /*4d90*/  @!P1 STG.E.U8 desc[UR16][R12.64+0x39], R31 ;  /* 0x0000391f0c009986 */ /* 0x0001e2000c101110 */
[----:B------:R-:W-:Y:S05]  /*4da0*/  @P4 BRA `(.L_x_99) ;  /* 0x0000000000044947 */ /* 0x000fea0003800000 */
[----:B------:R1:W5:Y:S02]  /*4db0*/  LDG.E.U8 R5, desc[UR16][R14.64] ;  /* 0x000000100e057981 */ /* 0x000364000c1e1100 */
.L_x_99:
[----:B------:R-:W-:Y:S05]  /*4dc0*/  BSYNC B1 ;  /* 0x0000000000017941 */ /* 0x000fea0003800000 */
.L_x_98:
[----:B-----5:R-:W-:Y:S01]  /*4dd0*/  LOP3.LUT R5, R5, 0xff, RZ, 0xc0, !PT ;  /* 0x000000ff05057812 */ /* 0x020fe200078ec0ff */
[----:B------:R-:W-:Y:S01]  /*4de0*/  BSSY B1, `(.L_x_100) ;  /* 0x000000b000017945 */ /* 0x000fe20003800000 */
[----:B------:R-:W-:Y:S02]  /*4df0*/  ISETP.LT.OR P2, PT, R33, 0x2, !P0 ;  /* 0x000000022100780c */ /* 0x000fe40004741670 */
[----:B------:R-:W-:-:S05]  /*4e00*/  F2FP.F16.E4M3.UNPACK_B R5, R5 ;  /* 0x00000005ff05723e */ /* 0x000fca00020006ff */
[----:B0-----:R-:W-:Y:S01]  /*4e10*/  HADD2.F32 R12, -RZ, R5.H0_H0 ;  /* 0x20000005ff0c7230 */ /* 0x001fe20000004100 */
[----:B------:R-:W-:-:S04]  /*4e20*/  PRMT R5, RZ, 0x7610, R5 ;  /* 0x00007610ff057816 */ /* 0x000fc80000000005 */
[----:B------:R-:W-:-:S04]  /*4e30*/  FMUL R12, R12, R9 ;  /* 0x000000090c0c7220 */ /* 0x000fc80000400000 */
[----:B------:R-:W-:-:S05]  /*4e40*/  FFMA R12, R113, R8, R12 ;  /* 0x00000008710c7223 */ /* 0x000fca000000000c */
[----:B------:R-:W-:-:S05]  /*4e50*/  F2FP.SATFINITE.E4M3.F32.PACK_AB_MERGE_C R13, RZ, R12, RZ ;  /* 0x0000000cff0d723e */ /* 0x000fca00048070ff */
[----:B------:R0:W-:Y:S01]  /*4e60*/  @!P4 STG.E.U8 desc[UR16][R10.64], R13 ;  /* 0x0000000d0a00c986 */ /* 0x0001e2000c101110 */
[----:B------:R-:W-:Y:S05]  /*4e70*/  @P2 BRA `(.L_x_101) ;  /* 0x0000000000042947 */ /* 0x000fea0003800000 */
[----:B------:R2:W5:Y:S02]  /*4e80*/  LDG.E.U8 R5, desc[UR16][R14.64+0x1] ;  /* 0x000001100e057981 */ /* 0x000564000c1e1100 */
.L_x_101:
[----:B------:R-:W-:Y:S05]  /*4e90*/  BSYNC B1 ;  /* 0x0000000000017941 */ /* 0x000fea0003800000 */
.L_x_100:
[----:B-----5:R-:W-:Y:S01]  /*4ea0*/  LOP3.LUT R5, R5, 0xff, RZ, 0xc0, !PT ;  /* 0x000000ff05057812 */ /* 0x020fe200078ec0ff */
[----:B------:R-:W-:Y:S01]  /*4eb0*/  BSSY B1, `(.L_x_102) ;  /* 0x0000013000017945 */ /* 0x000fe20003800000 */
[----:B------:R-:W-:Y:S02]  /*4ec0*/  IADD3 R35, P1, R35, 0x88, RZ ;  /* 0x0000008823237810 */ /* 0x000fe40007f3e0ff */
[----:B------:R-:W-:-:S03]  /*4ed0*/  F2FP.F16.E4M3.UNPACK_B R5, R5 ;  /* 0x00000005ff05723e */ /* 0x000fc600020006ff */
[----:B------:R-:W-:Y:S01]  /*4ee0*/  IMAD.X R24, RZ, RZ, R25, P1 ;  /* 0x000000ffff187224 */ /* 0x000fe200008e0619 */
[----:B------:R-:W-:Y:S01]  /*4ef0*/  ISETP.GE.AND P1, PT, R34, 0x89, PT ;  /* 0x000000892200780c */ /* 0x000fe20003f26270 */
[----:B------:R-:W-:Y:S02]  /*4f00*/  HADD2.F32 R12, -RZ, R5.H0_H0 ;  /* 0x20000005ff0c7230 */ /* 0x000fe40000004100 */
[----:B------:R-:W-:Y:S01]  /*4f10*/  IMAD R24, R24, UR6, RZ ;  /* 0x0000000618187c24 */ /* 0x000fe2000f8e02ff */
[----:B------:R-:W-:Y:S01]  /*4f20*/  ISETP.LT.OR P5, PT, R33, 0x1, !P1 ;  /* 0x000000012100780c */ /* 0x000fe20004fa1670 */
[----:B------:R-:W-:-:S04]  /*4f30*/  IMAD.WIDE.U32 R26, R35, UR6, R26 ;  /* 0x00000006231a7c25 */ /* 0x000fc8000f8e001a */
[----:B------:R-:W-:Y:S01]  /*4f40*/  FMUL R5, R12, R9 ;  /* 0x000000090c057220 */ /* 0x000fe20000400000 */
[----:B------:R-:W-:-:S03]  /*4f50*/  IMAD R35, R35, UR7, R24 ;  /* 0x0000000723237c24 */ /* 0x000fc6000f8e0218 */
[----:B------:R-:W-:Y:S01]  /*4f60*/  FFMA R5, R108, R8, R5 ;  /* 0x000000086c057223 */ /* 0x000fe20000000005 */
[----:B------:R-:W-:-:S04]  /*4f70*/  IADD3 R12, P4, R26, UR10, RZ ;  /* 0x0000000a1a0c7c10 */ /* 0x000fc8000ff9e0ff */
[----:B------:R-:W-:Y:S02]  /*4f80*/  F2FP.SATFINITE.E4M3.F32.PACK_AB_MERGE_C R25, RZ, R5, RZ ;  /* 0x00000005ff19723e */ /* 0x000fe400048070ff */
[----:B0-----:R-:W-:Y:S02]  /*4f90*/  IADD3.X R13, R27, UR11, R35, P4, !PT ;  /* 0x0000000b1b0d7c10 */ /* 0x001fe4000a7fe423 */
[----:B------:R-:W-:Y:S01]  /*4fa0*/  PRMT R5, RZ, 0x7610, R5 ;  /* 0x00007610ff057816 */ /* 0x000fe20000000005 */
[----:B------:R0:W-:Y:S01]  /*4fb0*/  @!P2 STG.E.U8 desc[UR16][R10.64+0x1], R25 ;  /* 0x000001190a00a986 */ /* 0x0001e2000c101110 */
[----:B------:R-:W-:Y:S05]  /*4fc0*/  @P5 BRA `(.L_x_103) ;  /* 0x0000000000045947 */ /* 0x000fea0003800000 */
[----:B------:R3:W5:Y:S02]  /*4fd0*/  LDG.E.U8 R5, desc[UR16][R12.64] ;  /* 0x000000100c057981 */ /* 0x000764000c1e1100 */
.L_x_103:
[----:B------:R-:W-:Y:S05]  /*4fe0*/  BSYNC B1 ;  /* 0x0000000000017941 */ /* 0x000fea0003800000 */
.L_x_102:
        /* <DEDUP_REMOVED lines=8> */
[----:B0-----:R-:W-:-:S05]  /*5070*/  F2FP.SATFINITE.E4M3.F32.PACK_AB_MERGE_C R25, RZ, R24, RZ ;  /* 0x00000018ff19723e */ /* 0x001fca00048070ff */
[----:B------:R0:W-:Y:S01]  /*5080*/  @!P5 STG.E.U8 desc[UR16][R6.64], R25 ;  /* 0x000000190600d986 */ /* 0x0001e2000c101110 */
[----:B------:R-:W-:Y:S05]  /*5090*/  @P2 BRA `(.L_x_105) ;  /* 0x0000000000042947 */ /* 0x000fea0003800000 */
[----:B------:R4:W5:Y:S02]  /*50a0*/  LDG.E.U8 R5, desc[UR16][R12.64+0x1] ;  /* 0x000001100c057981 */ /* 0x000964000c1e1100 */
.L_x_105:
[----:B------:R-:W-:Y:S05]  /*50b0*/  BSYNC B1 ;  /* 0x0000000000017941 */ /* 0x000fea0003800000 */
.L_x_104:
[----:B-----5:R-:W-:Y:S01]  /*50c0*/  LOP3.LUT R5, R5, 0xff, RZ, 0xc0, !PT ;  /* 0x000000ff05057812 */ /* 0x020fe200078ec0ff */
[----:B------:R-:W-:Y:S01]  /*50d0*/  BSSY B1, `(.L_x_106) ;  /* 0x000000b000017945 */ /* 0x000fe20003800000 */
[----:B------:R-:W-:Y:S02]  /*50e0*/  ISETP.LT.OR P4, PT, R33, 0x9, !P0 ;  /* 0x000000092100780c */ /* 0x000fe40004781670 */
[----:B------:R-:W-:-:S05]  /*50f0*/  F2FP.F16.E4M3.UNPACK_B R5, R5 ;  /* 0x00000005ff05723e */ /* 0x000fca00020006ff */
[----:B------:R-:W-:-:S05]  /*5100*/  HADD2.F32 R24, -RZ, R5.H0_H0 ;  /* 0x20000005ff187230 */ /* 0x000fca0000004100 */
[----:B------:R-:W-:-:S04]  /*5110*/  FMUL R5, R24, R9 ;  /* 0x0000000918057220 */ /* 0x000fc80000400000 */
[----:B------:R-:W-:-:S05]  /*5120*/  FFMA R5, R106, R8, R5 ;  /* 0x000000086a057223 */ /* 0x000fca0000000005 */
[----:B0-----:R-:W-:Y:S02]  /*5130*/  F2FP.SATFINITE.E4M3.F32.PACK_AB_MERGE_C R25, RZ, R5, RZ ;  /* 0x00000005ff19723e */ /* 0x001fe400048070ff */
[----:B------:R-:W-:-:S03]  /*5140*/  PRMT R5, RZ, 0x7610, R5 ;  /* 0x00007610ff057816 */ /* 0x000fc60000000005 */
[----:B------:R0:W-:Y:S01]  /*5150*/  @!P2 STG.E.U8 desc[UR16][R6.64+0x1], R25 ;  /* 0x000001190600a986 */ /* 0x0001e2000c101110 */
[----:B------:R-:W-:Y:S05]  /*5160*/  @P4 BRA `(.L_x_107) ;  /* 0x0000000000044947 */ /* 0x000fea0003800000 */
[----:B------:R0:W5:Y:S02]  /*5170*/  LDG.E.U8 R5, desc[UR16][R14.64+0x8] ;  /* 0x000008100e057981 */ /* 0x000164000c1e1100 */
.L_x_107:
[----:B------:R-:W-:Y:S05]  /*5180*/  BSYNC B1 ;  /* 0x0000000000017941 */ /* 0x000fea0003800000 */
.L_x_106:
        /* <DEDUP_REMOVED lines=12> */
.L_x_109:
[----:B------:R-:W-:Y:S05]  /*5250*/  BSYNC B1 ;  /* 0x0000000000017941 */ /* 0x000fea0003800000 */
.L_x_108:
        /* <DEDUP_REMOVED lines=12> */
.L_x_111:
[----:B------:R-:W-:Y:S05]  /*5320*/  BSYNC B1 ;  /* 0x0000000000017941 */ /* 0x000fea0003800000 */
.L_x_110:
        /* <DEDUP_REMOVED lines=12> */
.L_x_113:
[----:B------:R-:W-:Y:S05]  /*53f0*/  BSYNC B1 ;  /* 0x0000000000017941 */ /* 0x000fea0003800000 */
.L_x_112:
        /* <DEDUP_REMOVED lines=12> */
.L_x_115:
[----:B------:R-:W-:Y:S05]  /*54c0*/  BSYNC B1 ;  /* 0x0000000000017941 */ /* 0x000fea0003800000 */
.L_x_114:
        /* <DEDUP_REMOVED lines=12> */
.L_x_117:
[----:B------:R-:W-:Y:S05]  /*5590*/  BSYNC B1 ;  /* 0x0000000000017941 */ /* 0x000fea0003800000 */
.L_x_116:
        /* <DEDUP_REMOVED lines=12> */
.L_x_119:
[----:B------:R-:W-:Y:S05]  /*5660*/  BSYNC B1 ;  /* 0x0000000000017941 */ /* 0x000fea0003800000 */
.L_x_118:
        /* <DEDUP_REMOVED lines=12> */
.L_x_121:
[----:B------:R-:W-:Y:S05]  /*5730*/  BSYNC B1 ;  /* 0x0000000000017941 */ /* 0x000fea0003800000 */
.L_x_120:
        /* <DEDUP_REMOVED lines=12> */
.L_x_123:
[----:B------:R-:W-:Y:S05]  /*5800*/  BSYNC B1 ;  /* 0x0000000000017941 */ /* 0x000fea0003800000 */
.L_x_122:
        /* <DEDUP_REMOVED lines=12> */
.L_x_125:
[----:B------:R-:W-:Y:S05]  /*58d0*/  BSYNC B1 ;  /* 0x0000000000017941 */ /* 0x000fea0003800000 */
.L_x_124:
        /* <DEDUP_REMOVED lines=12> */
.L_x_127:
[----:B------:R-:W-:Y:S05]  /*59a0*/  BSYNC B1 ;  /* 0x0000000000017941 */ /* 0x000fea0003800000 */
.L_x_126:
        /* <DEDUP_REMOVED lines=12> */
.L_x_129:
[----:B------:R-:W-:Y:S05]  /*5a70*/  BSYNC B1 ;  /* 0x0000000000017941 */ /* 0x000fea0003800000 */
.L_x_128:
        /* <DEDUP_REMOVED lines=12> */
.L_x_131:
[----:B------:R-:W-:Y:S05]  /*5b40*/  BSYNC B1 ;  /* 0x0000000000017941 */ /* 0x000fea0003800000 */
.L_x_130:
        /* <DEDUP_REMOVED lines=12> */
.L_x_133:
[----:B------:R-:W-:Y:S05]  /*5c10*/  BSYNC B1 ;  /* 0x0000000000017941 */ /* 0x000fea0003800000 */
.L_x_132:
        /* <DEDUP_REMOVED lines=12> */
.L_x_135:
[----:B------:R-:W-:Y:S05]  /*5ce0*/  BSYNC B1 ;  /* 0x0000000000017941 */ /* 0x000fea0003800000 */
.L_x_134:
        /* <DEDUP_REMOVED lines=12> */
.L_x_137:
[----:B------:R-:W-:Y:S05]  /*5db0*/  BSYNC B1 ;  /* 0x0000000000017941 */ /* 0x000fea0003800000 */
.L_x_136:
        /* <DEDUP_REMOVED lines=12> */
.L_x_139:
[----:B------:R-:W-:Y:S05]  /*5e80*/  BSYNC B1 ;  /* 0x0000000000017941 */ /* 0x000fea0003800000 */
.L_x_138:
        /* <DEDUP_REMOVED lines=12> */
.L_x_141:
[----:B------:R-:W-:Y:S05]  /*5f50*/  BSYNC B1 ;  /* 0x0000000000017941 */ /* 0x000fea0003800000 */
.L_x_140:
        /* <DEDUP_REMOVED lines=12> */
.L_x_143:
[----:B------:R-:W-:Y:S05]  /*6020*/  BSYNC B1 ;  /* 0x0000000000017941 */ /* 0x000fea0003800000 */
.L_x_142:
        /* <DEDUP_REMOVED lines=12> */
.L_x_145:
[----:B------:R-:W-:Y:S05]  /*60f0*/  BSYNC B1 ;  /* 0x0000000000017941 */ /* 0x000fea0003800000 */
.L_x_144:
        /* <DEDUP_REMOVED lines=12> */
.L_x_147:
[----:B------:R-:W-:Y:S05]  /*61c0*/  BSYNC B1 ;  /* 0x0000000000017941 */ /* 0x000fea0003800000 */
.L_x_146:
        /* <DEDUP_REMOVED lines=12> */
.L_x_149:
[----:B------:R-:W-:Y:S05]  /*6290*/  BSYNC B1 ;  /* 0x0000000000017941 */ /* 0x000fea0003800000 */
.L_x_148:
        /* <DEDUP_REMOVED lines=12> */
.L_x_151:
[----:B------:R-:W-:Y:S05]  /*6360*/  BSYNC B1 ;  /* 0x0000000000017941 */ /* 0x000fea0003800000 */
.L_x_150:
        /* <DEDUP_REMOVED lines=12> */
.L_x_153:
[----:B------:R-:W-:Y:S05]  /*6430*/  BSYNC B1 ;  /* 0x0000000000017941 */ /* 0x000fea0003800000 */
.L_x_152:
        /* <DEDUP_REMOVED lines=12> */
.L_x_155:
[----:B------:R-:W-:Y:S05]  /*6500*/  BSYNC B1 ;  /* 0x0000000000017941 */ /* 0x000fea0003800000 */
.L_x_154:
        /* <DEDUP_REMOVED lines=12> */
.L_x_157:
[----:B------:R-:W-:Y:S05]  /*65d0*/  BSYNC B1 ;  /* 0x0000000000017941 */ /* 0x000fea0003800000 */
.L_x_156:
[----:B-----5:R-:W-:Y:S01]  /*65e0*/  LOP3.LUT R5, R5, 0xff, RZ, 0xc0, !PT ;  /* 0x000000ff05057812 */ /* 0x020fe200078ec0ff */
[----:B------:R-:W-:Y:S01]  /*65f0*/  BSSY B1, `(.L_x_158) ;  /* 0x000000b000017945 */ /* 0x000fe20003800000 */
[----:B------:R-:W-:Y:S02]  /*6600*/  ISETP.LT.OR P2, PT, R33, 0x39, !P1 ;  /* 0x000000392100780c */ /* 0x000fe40004f41670 */
[----:B------:R-:W-:-:S05]  /*6610*/  F2FP.F16.E4M3.UNPACK_B R5, R5 ;  /* 0x00000005ff05723e */ /* 0x000fca00020006ff */
[----:B012---:R-:W-:-:S05]  /*6620*/  HADD2.F32 R14, -RZ, R5.H0_H0 ;  /* 0x20000005ff0e7230 */ /* 0x007fca0000004100 */
[----:B------:R-:W-:-:S04]  /*6630*/  FMUL R5, R14, R9 ;  /* 0x000000090e057220 */ /* 0x000fc80000400000 */
[----:B------:R-:W-:-:S05]  /*6640*/  FFMA R5, R16, R8, R5 ;  /* 0x0000000810057223 */ /* 0x000fca0000000005 */
[----:B------:R-:W-:Y:S02]  /*6650*/  F2FP.SATFINITE.E4M3.F32.PACK_AB_MERGE_C R15, RZ, R5, RZ ;  /* 0x00000005ff0f723e */ /* 0x000fe400048070ff */
[----:B------:R-:W-:-:S03]  /*6660*/  PRMT R5, RZ, 0x7610, R5 ;  /* 0x00007610ff057816 */ /* 0x000fc60000000005 */
[----:B------:R0:W-:Y:S01]  /*6670*/  @!P0 STG.E.U8 desc[UR16][R10.64+0x39], R15 ;  /* 0x0000390f0a008986 */ /* 0x0001e2000c101110 */
[----:B------:R-:W-:Y:S05]  /*6680*/  @P2 BRA `(.L_x_159) ;  /* 0x0000000000042947 */ /* 0x000fea0003800000 */
[----:B------:R1:W5:Y:S02]  /*6690*/  LDG.E.U8 R5, desc[UR16][R12.64+0x38] ;  /* 0x000038100c057981 */ /* 0x000364000c1e1100 */
.L_x_159:
[----:B------:R-:W-:Y:S05]  /*66a0*/  BSYNC B1 ;  /* 0x0000000000017941 */ /* 0x000fea0003800000 */
.L_x_158:
        /* <DEDUP_REMOVED lines=12> */
.L_x_161:
[----:B------:R-:W-:Y:S05]  /*6770*/  BSYNC B1 ;  /* 0x0000000000017941 */ /* 0x000fea0003800000 */
.L_x_160:
[----:B------:R-:W-:Y:S05]  /*6780*/  @P1 BRA `(.L_x_162) ;  /* 0x0000001000301947 */ /* 0x000fea0003800000 */
[----:B-----5:R-:W-:-:S04]  /*6790*/  LOP3.LUT R5, R5, 0xff, RZ, 0xc0, !PT ;  /* 0x000000ff05057812 */ /* 0x020fc800078ec0ff */
[----:B------:R-:W-:-:S05]  /*67a0*/  F2FP.F16.E4M3.UNPACK_B R5, R5 ;  /* 0x00000005ff05723e */ /* 0x000fca00020006ff */
[----:B------:R-:W-:-:S05]  /*67b0*/  HADD2.F32 R10, -RZ, R5.H0_H0 ;  /* 0x20000005ff0a7230 */ /* 0x000fca0000004100 */
[----:B------:R-:W-:-:S04]  /*67c0*/  FMUL R5, R10, R9 ;  /* 0x000000090a057220 */ /* 0x000fc80000400000 */
[----:B------:R-:W-:-:S05]  /*67d0*/  FFMA R5, R18, R8, R5 ;  /* 0x0000000812057223 */ /* 0x000fca0000000005 */
[----:B------:R-:W-:-:S05]  /*67e0*/  F2FP.SATFINITE.E4M3.F32.PACK_AB_MERGE_C R5, RZ, R5, RZ ;  /* 0x00000005ff05723e */ /* 0x000fca00048070ff */
[----:B------:R0:W-:Y:S01]  /*67f0*/  STG.E.U8 desc[UR16][R6.64+0x39], R5 ;  /* 0x0000390506007986 */ /* 0x0001e2000c101110 */
[----:B------:R-:W-:Y:S05]  /*6800*/  BRA `(.L_x_162) ;  /* 0x0000001000107947 */ /* 0x000fea0003800000 */
.L_x_33:
[C---:B------:R-:W-:Y:S01]  /*6810*/  ISETP.GE.AND P0, PT, R34.reuse, 0x1, PT ;  /* 0x000000012200780c */ /* 0x040fe20003f06270 */
[-C--:B--2---:R-:W-:Y:S01]  /*6820*/  FMUL R145, R145, R8.reuse ;  /* 0x0000000891917220 */ /* 0x084fe20000400000 */
[----:B------:R-:W-:Y:S01]  /*6830*/  ISETP.GE.AND P2, PT, R34, 0x9, PT ;  /* 0x000000092200780c */ /* 0x000fe20003f46270 */
[-C--:B------:R-:W-:Y:S01]  /*6840*/  FMUL R140, R140, R8.reuse ;  /* 0x000000088c8c7220 */ /* 0x080fe20000400000 */
[----:B------:R-:W-:Y:S01]  /*6850*/  ISETP.LT.OR P1, PT, R33, 0x1, !P0 ;  /* 0x000000012100780c */ /* 0x000fe20004721670 */
[-C--:B------:R-:W-:Y:S01]  /*6860*/  FMUL R143, R143, R8.reuse ;  /* 0x000000088f8f7220 */ /* 0x080fe20000400000 */
[----:B------:R-:W-:Y:S01]  /*6870*/  F2FP.SATFINITE.E4M3.F32.PACK_AB_MERGE_C R145, RZ, R145, RZ ;  /* 0x00000091ff91723e */ /* 0x000fe200048070ff */
[-C--:B------:R-:W-:Y:S01]  /*6880*/  FMUL R138, R138, R8.reuse ;  /* 0x000000088a8a7220 */ /* 0x080fe20000400000 */
[----:B------:R-:W-:Y:S01]  /*6890*/  ISETP.LT.OR P4, PT, R33, 0x2, !P0 ;  /* 0x000000022100780c */ /* 0x000fe20004781670 */
[-C--:B------:R-:W-:Y:S01]  /*68a0*/  FMUL R141, R141, R8.reuse ;  /* 0x000000088d8d7220 */ /* 0x080fe20000400000 */
[C---:B------:R-:W-:Y:S01]  /*68b0*/  ISETP.LT.OR P5, PT, R33.reuse, 0x1, !P2 ;  /* 0x000000012100780c */ /* 0x040fe200057a1670 */
[-C--:B------:R-:W-:Y:S01]  /*68c0*/  FMUL R136, R136, R8.reuse ;  /* 0x0000000888887220 */ /* 0x080fe20000400000 */
[----:B------:R-:W-:Y:S01]  /*68d0*/  ISETP.LT.OR P6, PT, R33, 0x2, !P2 ;  /* 0x000000022100780c */ /* 0x000fe200057c1670 */
[----:B------:R-:W-:Y:S01]  /*68e0*/  FMUL R139, R139, R8 ;  /* 0x000000088b8b7220 */ /* 0x000fe20000400000 */
[----:B------:R-:W-:Y:S01]  /*68f0*/  F2FP.SATFINITE.E4M3.F32.PACK_AB_MERGE_C R5, RZ, R140, RZ ;  /* 0x0000008cff05723e */ /* 0x000fe200048070ff */
[-C--:B------:R-:W-:Y:S01]  /*6900*/  FMUL R134, R134, R8.reuse ;  /* 0x0000000886867220 */ /* 0x080fe20000400000 */
[----:B------:R-:W-:Y:S01]  /*6910*/  F2FP.SATFINITE.E4M3.F32.PACK_AB_MERGE_C R143, RZ, R143, RZ ;  /* 0x0000008fff8f723e */ /* 0x000fe200048070ff */
[----:B------:R-:W-:Y:S01]  /*6920*/  @!P1 STG.E.U8 desc[UR16][R14.64], R145 ;  /* 0x000000910e009986 */ /* 0x000fe2000c101110 */
[----:B------:R-:W-:Y:S01]  /*6930*/  ISETP.LT.OR P1, PT, R33, 0x9, !P0 ;  /* 0x000000092100780c */ /* 0x000fe20004721670 */
[----:B------:R-:W-:Y:S01]  /*6940*/  FMUL R137, R137, R8 ;  /* 0x0000000889897220 */ /* 0x000fe20000400000 */
[----:B------:R-:W-:Y:S01]  /*6950*/  F2FP.SATFINITE.E4M3.F32.PACK_AB_MERGE_C R25, RZ, R138, RZ ;  /* 0x0000008aff19723e */ /* 0x000fe200048070ff */
[----:B------:R0:W-:Y:S01]  /*6960*/  @!P4 STG.E.U8 desc[UR16][R14.64+0x1], R5 ;  /* 0x000001050e00c986 */ /* 0x0001e2000c101110 */
[----:B------:R-:W-:Y:S01]  /*6970*/  F2FP.SATFINITE.E4M3.F32.PACK_AB_MERGE_C R141, RZ, R141, RZ ;  /* 0x0000008dff8d723e */ /* 0x000fe200048070ff */
[-C--:B------:R-:W-:Y:S01]  /*6980*/  FMUL R132, R132, R8.reuse ;  /* 0x0000000884847220 */ /* 0x080fe20000400000 */
[C---:B------:R-:W-:Y:S01]  /*6990*/  ISETP.LT.OR P4, PT, R33.reuse, 0xa, !P0 ;  /* 0x0000000a2100780c */ /* 0x040fe20004781670 */
[----:B------:R-:W-:Y:S01]  /*69a0*/  @!P5 STG.E.U8 desc[UR16][R12.64], R143 ;  /* 0x0000008f0c00d986 */ /* 0x000fe2000c101110 */
[----:B------:R-:W-:Y:S01]  /*69b0*/  ISETP.LT.OR P5, PT, R33, 0x9, !P2 ;  /* 0x000000092100780c */ /* 0x000fe200057a1670 */
[-C--:B------:R-:W-:Y:S01]  /*69c0*/  FMUL R135, R135, R8.reuse ;  /* 0x0000000887877220 */ /* 0x080fe20000400000 */
[----:B------:R-:W-:Y:S01]  /*69d0*/  F2FP.SATFINITE.E4M3.F32.PACK_AB_MERGE_C R139, RZ, R139, RZ ;  /* 0x0000008bff8b723e */ /* 0x000fe200048070ff */
[----:B------:R1:W-:Y:S01]  /*69e0*/  @!P6 STG.E.U8 desc[UR16][R12.64+0x1], R25 ;  /* 0x000001190c00e986 */ /* 0x0003e2000c101110 */
[C---:B------:R-:W-:Y:S01]  /*69f0*/  ISETP.LT.OR P6, PT, R33.reuse, 0xa, !P2 ;  /* 0x0000000a2100780c */ /* 0x040fe200057c1670 */
[-C--:B------:R-:W-:Y:S01]  /*6a00*/  FMUL R130, R130, R8.reuse ;  /* 0x0000000882827220 */ /* 0x080fe20000400000 */
[----:B------:R-:W-:Y:S01]  /*6a10*/  F2FP.SATFINITE.E4M3.F32.PACK_AB_MERGE_C R137, RZ, R137, RZ ;  /* 0x00000089ff89723e */ /* 0x000fe200048070ff */
[----:B------:R-:W-:Y:S01]  /*6a20*/  @!P1 STG.E.U8 desc[UR16][R14.64+0x8], R141 ;  /* 0x0000088d0e009986 */ /* 0x000fe2000c101110 */
[----:B------:R-:W-:Y:S01]  /*6a30*/  ISETP.LT.OR P1, PT, R33, 0x11, !P0 ;  /* 0x000000112100780c */ /* 0x000fe20004721670 */
[----:B------:R-:W-:Y:S01]  /*6a40*/  FMUL R133, R133, R8 ;  /* 0x0000000885857220 */ /* 0x000fe20000400000 */
[----:B0-----:R-:W-:Y:S01]  /*6a50*/  F2FP.SATFINITE.E4M3.F32.PACK_AB_MERGE_C R5, RZ, R136, RZ ;  /* 0x00000088ff05723e */ /* 0x001fe200048070ff */
[-C--:B------:R-:W-:Y:S01]  /*6a60*/  FMUL R128, R128, R8.reuse ;  /* 0x0000000880807220 */ /* 0x080fe20000400000 */
[----:B------:R-:W-:Y:S01]  /*6a70*/  F2FP.SATFINITE.E4M3.F32.PACK_AB_MERGE_C R135, RZ, R135, RZ ;  /* 0x00000087ff87723e */ /* 0x000fe200048070ff */
[----:B------:R-:W-:Y:S01]  /*6a80*/  FMUL R131, R131, R8 ;  /* 0x0000000883837220 */ /* 0x000fe20000400000 */
[----:B------:R-:W-:Y:S01]  /*6a90*/  F2FP.SATFINITE.E4M3.F32.PACK_AB_MERGE_C R133, RZ, R133, RZ ;  /* 0x00000085ff85723e */ /* 0x000fe200048070ff */
[----:B------:R0:W-:Y:S01]  /*6aa0*/  @!P4 STG.E.U8 desc[UR16][R14.64+0x9], R5 ;  /* 0x000009050e00c986 */ /* 0x0001e2000c101110 */
[----:B-1----:R-:W-:Y:S01]  /*6ab0*/  F2FP.SATFINITE.E4M3.F32.PACK_AB_MERGE_C R25, RZ, R134, RZ ;  /* 0x00000086ff19723e */ /* 0x002fe200048070ff */
        /* <DEDUP_REMOVED lines=15> */
[-C--:B------:R-:W-:Y:S01]  /*6bb0*/  FMUL R125, R125, R8.reuse ;  /* 0x000000087d7d7220 */ /* 0x080fe20000400000 */
[----:B------:R-:W-:Y:S01]  /*6bc0*/  FMUL R120, R120, R8 ;  /* 0x0000000878787220 */ /* 0x000fe20000400000 */
[----:B------:R-:W-:Y:S01]  /*6bd0*/  F2FP.SATFINITE.E4M3.F32.PACK_AB_MERGE_C R127, RZ, R127, RZ ;  /* 0x0000007fff7f723e */ /* 0x000fe200048070ff */
[----:B------:R0:W-:Y:S01]  /*6be0*/  @!P4 STG.E.U8 desc[UR16][R14.64+0x11], R5 ;  /* 0x000011050e00c986 */ /* 0x0001e2000c101110 */
[----:B-1----:R-:W-:Y:S01]  /*6bf0*/  F2FP.SATFINITE.E4M3.F32.PACK_AB_MERGE_C R25, RZ, R130, RZ ;  /* 0x00000082ff19723e */ /* 0x002fe200048070ff */
[-C--:B------:R-:W-:Y:S01]  /*6c00*/  FMUL R123, R123, R8.reuse ;  /* 0x000000087b7b7220 */ /* 0x080fe20000400000 */
[C---:B------:R-:W-:Y:S01]  /*6c10*/  ISETP.LT.OR P4, PT, R33.reuse, 0x1a, !P0 ;  /* 0x0000001a2100780c */ /* 0x040fe20004781670 */
[----:B------:R-:W-:Y:S01]  /*6c20*/  @!P5 STG.E.U8 desc[UR16][R12.64+0x10], R135 ;  /* 0x000010870c00d986 */ /* 0x000fe2000c101110 */
[C---:B------:R-:W-:Y:S01]  /*6c30*/  ISETP.LT.OR P5, PT, R33.reuse, 0x19, !P2 ;  /* 0x000000192100780c */ /* 0x040fe200057a1670 */
[-C--:B------:R-:W-:Y:S01]  /*6c40*/  FMUL R118, R118, R8.reuse ;  /* 0x0000000876767220 */ /* 0x080fe20000400000 */
[----:B------:R-:W-:Y:S01]  /*6c50*/  F2FP.SATFINITE.E4M3.F32.PACK_AB_MERGE_C R125, RZ, R125, RZ ;  /* 0x0000007dff7d723e */ /* 0x000fe200048070ff */
[----:B------:R1:W-:Y:S01]  /*6c60*/  @!P6 STG.E.U8 desc[UR16][R12.64+0x11], R25 ;  /* 0x000011190c00e986 */ /* 0x0003e2000c101110 */
[----:B------:R-:W-:Y:S01]  /*6c70*/  ISETP.LT.OR P6, PT, R33, 0x1a, !P2 ;  /* 0x0000001a2100780c */ /* 0x000fe200057c1670 */
        /* <DEDUP_REMOVED lines=8> */
[-C--:B------:R-:W-:Y:S01]  /*6d00*/  FMUL R114, R114, R8.reuse ;  /* 0x0000000872727220 */ /* 0x080fe20000400000 */
[----:B------:R-:W-:Y:S01]  /*6d10*/  FMUL R112, R112, R8 ;  /* 0x0000000870707220 */ /* 0x000fe20000400000 */
[----:B-1----:R-:W-:Y:S01]  /*6d20*/  F2FP.SATFINITE.E4M3.F32.PACK_AB_MERGE_C R25, RZ, R126, RZ ;  /* 0x0000007eff19723e */ /* 0x002fe200048070ff */
[----:B------:R0:W-:Y:S01]  /*6d30*/  @!P4 STG.E.U8 desc[UR16][R14.64+0x19], R5 ;  /* 0x000019050e00c986 */ /* 0x0001e2000c101110 */
[----:B------:R-:W-:Y:S01]  /*6d40*/  ISETP.LT.OR P4, PT, R33, 0x22, !P0 ;  /* 0x000000222100780c */ /* 0x000fe20004781670 */
[-C--:B------:R-:W-:Y:S01]  /*6d50*/  FMUL R117, R117, R8.reuse ;  /* 0x0000000875757220 */ /* 0x080fe20000400000 */
[----:B------:R-:W-:Y:S01]  /*6d60*/  F2FP.SATFINITE.E4M3.F32.PACK_AB_MERGE_C R119, RZ, R119, RZ ;  /* 0x00000077ff77723e */ /* 0x000fe200048070ff */
[----:B------:R-:W-:Y:S01]  /*6d70*/  @!P5 STG.E.U8 desc[UR16][R12.64+0x18], R131 ;  /* 0x000018830c00d986 */ /* 0x000fe2000c101110 */
[----:B------:R-:W-:Y:S01]  /*6d80*/  ISETP.LT.OR P5, PT, R33, 0x21, !P2 ;  /* 0x000000212100780c */ /* 0x000fe200057a1670 */
[----:B------:R-:W-:Y:S01]  /*6d90*/  FMUL R115, R115, R8 ;  /* 0x0000000873737220 */ /* 0x000fe20000400000 */
[----:B------:R-:W-:Y:S01]  /*6da0*/  F2FP.SATFINITE.E4M3.F32.PACK_AB_MERGE_C R27, RZ, R112, RZ ;  /* 0x00000070ff1b723e */ /* 0x000fe200048070ff */
[----:B------:R1:W-:Y:S01]  /*6db0*/  @!P6 STG.E.U8 desc[UR16][R12.64+0x19], R25 ;  /* 0x000019190c00e986 */ /* 0x0003e2000c101110 */
[----:B------:R-:W-:Y:S01]  /*6dc0*/  ISETP.LT.OR P6, PT, R33, 0x22, !P2 ;  /* 0x000000222100780c */ /* 0x000fe200057c1670 */
[-C--:B------:R-:W-:Y:S01]  /*6dd0*/  FMUL R110, R110, R8.reuse ;  /* 0x000000086e6e7220 */ /* 0x080fe20000400000 */
[-C--:B------:R-:W-:Y:S01]  /*6de0*/  FMUL R113, R113, R8.reuse ;  /* 0x0000000871717220 */ /* 0x080fe20000400000 */
        /* <DEDUP_REMOVED lines=39> */
[-C--:B------:R-:W-:Y:S01]  /*7060*/  FMUL R101, R101, R8.reuse ;  /* 0x0000000865657220 */ /* 0x080fe20000400000 */
[----:B------:R-:W-:Y:S01]  /*7070*/  @!P1 STG.E.U8 desc[UR16][R14.64+0x30], R121 ;  /* 0x000030790e009986 */ /* 0x000fe2000c101110 */
[----:B------:R-:W-:Y:S01]  /*7080*/  ISETP.LT.OR P1, PT, R33, 0x39, !P0 ;  /* 0x000000392100780c */ /* 0x000fe20004721670 */
[-C--:B------:R-:W-:Y:S01]  /*7090*/  FMUL R99, R99, R8.reuse ;  /* 0x0000000863637220 */ /* 0x080fe20000400000 */
[----:B------:R-:W-:Y:S01]  /*70a0*/  ISETP.LT.OR P0, PT, R33, 0x3a, !P0 ;  /* 0x0000003a2100780c */ /* 0x000fe20004701670 */
[----:B------:R-:W-:Y:S01]  /*70b0*/  FMUL R94, R94, R8 ;  /* 0x000000085e5e7220 */ /* 0x000fe20000400000 */
[----:B0-----:R-:W-:Y:S01]  /*70c0*/  F2FP.SATFINITE.E4M3.F32.PACK_AB_MERGE_C R5, RZ, R116, RZ ;  /* 0x00000074ff05723e */ /* 0x001fe200048070ff */
[-C--:B------:R-:W-:Y:S01]  /*70d0*/  FMUL R92, R92, R8.reuse ;  /* 0x000000085c5c7220 */ /* 0x080fe20000400000 */
[----:B------:R-:W-:Y:S01]  /*70e0*/  F2FP.SATFINITE.E4M3.F32.PACK_AB_MERGE_C R103, RZ, R103, RZ ;  /* 0x00000067ff67723e */ /* 0x000fe200048070ff */
[----:B------:R-:W-:Y:S01]  /*70f0*/  FMUL R95, R95, R8 ;  /* 0x000000085f5f7220 */ /* 0x000fe20000400000 */
[----:B-1----:R-:W-:Y:S01]  /*7100*/  F2FP.SATFINITE.E4M3.F32.PACK_AB_MERGE_C R25, RZ, R114, RZ ;  /* 0x00000072ff19723e */ /* 0x002fe200048070ff */
[----:B------:R0:W-:Y:S01]  /*7110*/  @!P4 STG.E.U8 desc[UR16][R14.64+0x31], R5 ;  /* 0x000031050e00c986 */ /* 0x0001e2000c101110 */
[----:B------:R-:W-:Y:S01]  /*7120*/  ISETP.LT.OR P4, PT, R33, 0x39, !P2 ;  /* 0x000000392100780c */ /* 0x000fe20005781670 */
[-C--:B------:R-:W-:Y:S01]  /*7130*/  FMUL R97, R97, R8.reuse ;  /* 0x0000000861617220 */ /* 0x080fe20000400000 */
[----:B------:R-:W-:Y:S01]  /*7140*/  ISETP.LT.OR P2, PT, R33, 0x3a, !P2 ;  /* 0x0000003a2100780c */ /* 0x000fe20005741670 */
[----:B------:R-:W-:Y:S01]  /*7150*/  @!P5 STG.E.U8 desc[UR16][R12.64+0x30], R119 ;  /* 0x000030770c00d986 */ /* 0x000fe2000c101110 */
[----:B------:R-:W-:Y:S01]  /*7160*/  F2FP.SATFINITE.E4M3.F32.PACK_AB_MERGE_C R101, RZ, R101, RZ ;  /* 0x00000065ff65723e */ /* 0x000fe200048070ff */
[-C--:B------:R-:W-:Y:S01]  /*7170*/  FMUL R90, R90, R8.reuse ;  /* 0x000000085a5a7220 */ /* 0x080fe20000400000 */
[----:B------:R-:W-:Y:S01]  /*7180*/  F2FP.SATFINITE.E4M3.F32.PACK_AB_MERGE_C R99, RZ, R99, RZ ;  /* 0x00000063ff63723e */ /* 0x000fe200048070ff */
[----:B------:R-:W-:Y:S01]  /*7190*/  @!P6 STG.E.U8 desc[UR16][R12.64+0x31], R25 ;  /* 0x000031190c00e986 */ /* 0x000fe2000c101110 */
[----:B------:R-:W-:Y:S01]  /*71a0*/  F2FP.SATFINITE.E4M3.F32.PACK_AB_MERGE_C R95, RZ, R95, RZ ;  /* 0x0000005fff5f723e */ /* 0x000fe200048070ff */
[-C--:B------:R-:W-:Y:S01]  /*71b0*/  FMUL R22, R22, R8.reuse ;  /* 0x0000000816167220 */ /* 0x080fe20000400000 */
[-C--:B------:R-:W-:Y:S01]  /*71c0*/  FMUL R93, R93, R8.reuse ;  /* 0x000000085d5d7220 */ /* 0x080fe20000400000 */
[----:B------:R-:W-:Y:S01]  /*71d0*/  @!P0 STG.E.U8 desc[UR16][R14.64+0x39], R27 ;  /* 0x0000391b0e008986 */ /* 0x000fe2000c101110 */
[----:B------:R-:W-:Y:S01]  /*71e0*/  ISETP.GE.AND P0, PT, R34, 0x81, PT ;  /* 0x000000812200780c */ /* 0x000fe20003f06270 */
[----:B------:R-:W-:Y:S01]  /*71f0*/  FMUL R91, R91, R8 ;  /* 0x000000085b5b7220 */ /* 0x000fe20000400000 */
[----:B0-----:R-:W-:Y:S01]  /*7200*/  F2FP.SATFINITE.E4M3.F32.PACK_AB_MERGE_C R5, RZ, R110, RZ ;  /* 0x0000006eff05723e */ /* 0x001fe200048070ff */
[----:B------:R0:W-:Y:S01]  /*7210*/  @!P1 STG.E.U8 desc[UR16][R14.64+0x38], R117 ;  /* 0x000038750e009986 */ /* 0x0001e2000c101110 */
[C---:B------:R-:W-:Y:S01]  /*7220*/  ISETP.LT.OR P6, PT, R33.reuse, 0x1, !P0 ;  /* 0x000000012100780c */ /* 0x040fe200047c1670 */
[-C--:B------:R-:W-:Y:S01]  /*7230*/  FMUL R88, R88, R8.reuse ;  /* 0x0000000858587220 */ /* 0x080fe20000400000 */
[----:B------:R-:W-:Y:S01]  /*7240*/  ISETP.LT.OR P5, PT, R33, 0x2, !P0 ;  /* 0x000000022100780c */ /* 0x000fe200047a1670 */
[----:B------:R-:W-:Y:S01]  /*7250*/  @!P4 STG.E.U8 desc[UR16][R12.64+0x38], R115 ;  /* 0x000038730c00c986 */ /* 0x000fe2000c101110 */
[----:B------:R-:W-:Y:S01]  /*7260*/  ISETP.GE.AND P1, PT, R34, 0x89, PT ;  /* 0x000000892200780c */ /* 0x000fe20003f26270 */
[-C--:B------:R-:W-:Y:S01]  /*7270*/  FMUL R21, R21, R8.reuse ;  /* 0x0000000815157220 */ /* 0x080fe20000400000 */
[----:B------:R-:W-:Y:S01]  /*7280*/  F2FP.SATFINITE.E4M3.F32.PACK_AB_MERGE_C R97, RZ, R97, RZ ;  /* 0x00000061ff61723e */ /* 0x000fe200048070ff */
[----:B------:R1:W-:Y:S01]  /*7290*/  @!P2 STG.E.U8 desc[UR16][R12.64+0x39], R5 ;  /* 0x000039050c00a986 */ /* 0x0003e2000c101110 */
[----:B------:R-:W-:Y:S01]  /*72a0*/  ISETP.LT.OR P4, PT, R33, 0x1, !P1 ;  /* 0x000000012100780c */ /* 0x000fe20004f81670 */
[-C--:B------:R-:W-:Y:S01]  /*72b0*/  FMUL R89, R89, R8.reuse ;  /* 0x0000000859597220 */ /* 0x080fe20000400000 */
[----:B------:R-:W-:Y:S01]  /*72c0*/  ISETP.LT.OR P2, PT, R33, 0xa, !P0 ;  /* 0x0000000a2100780c */ /* 0x000fe20004741670 */
[----:B------:R-:W-:Y:S01]  /*72d0*/  FMUL R23, R23, R8 ;  /* 0x0000000817177220 */ /* 0x000fe20000400000 */
[----:B0-----:R-:W-:Y:S01]  /*72e0*/  F2FP.SATFINITE.E4M3.F32.PACK_AB_MERGE_C R15, RZ, R108, RZ ;  /* 0x0000006cff0f723e */ /* 0x001fe200048070ff */
[----:B------:R-:W-:Y:S01]  /*72f0*/  @!P6 STG.E.U8 desc[UR16][R10.64], R113 ;  /* 0x000000710a00e986 */ /* 0x000fe2000c101110 */
[C---:B------:R-:W-:Y:S01]  /*7300*/  ISETP.LT.OR P6, PT, R33.reuse, 0x2, !P1 ;  /* 0x000000022100780c */ /* 0x040fe20004fc1670 */
[-C--:B------:R-:W-:Y:S01]  /*7310*/  FMUL R20, R20, R8.reuse ;  /* 0x0000000814147220 */ /* 0x080fe20000400000 */
[----:B------:R-:W-:Y:S01]  /*7320*/  F2FP.SATFINITE.E4M3.F32.PACK_AB_MERGE_C R93, RZ, R93, RZ ;  /* 0x0000005dff5d723e */ /* 0x000fe200048070ff */
[----:B------:R-:W-:Y:S01]  /*7330*/  @!P5 STG.E.U8 desc[UR16][R10.64+0x1], R15 ;  /* 0x0000010f0a00d986 */ /* 0x000fe2000c101110 */
[----:B------:R-:W-:Y:S01]  /*7340*/  ISETP.LT.OR P5, PT, R33, 0x9, !P0 ;  /* 0x000000092100780c */ /* 0x000fe200047a1670 */
[----:B------:R-:W-:Y:S01]  /*7350*/  FMUL R17, R17, R8 ;  /* 0x0000000811117220 */ /* 0x000fe20000400000 */
[----:B-1----:R-:W-:Y:S01]  /*7360*/  F2FP.SATFINITE.E4M3.F32.PACK_AB_MERGE_C R5, RZ, R106, RZ ;  /* 0x0000006aff05723e */ /* 0x002fe200048070ff */
[----:B------:R-:W-:Y:S01]  /*7370*/  @!P4 STG.E.U8 desc[UR16][R6.64], R111 ;  /* 0x0000006f0600c986 */ /* 0x000fe2000c101110 */
[----:B------:R-:W-:Y:S01]  /*7380*/  F2FP.SATFINITE.E4M3.F32.PACK_AB_MERGE_C R13, RZ, R104, RZ ;  /* 0x00000068ff0d723e */ /* 0x000fe200048070ff */
[-C--:B------:R-:W-:Y:S01]  /*7390*/  FMUL R16, R16, R8.reuse ;  /* 0x0000000810107220 */ /* 0x080fe20000400000 */
[----:B------:R-:W-:Y:S01]  /*73a0*/  ISETP.LT.OR P4, PT, R33, 0x9, !P1 ;  /* 0x000000092100780c */ /* 0x000fe20004f81670 */
[-C--:B------:R-:W-:Y:S01]  /*73b0*/  FMUL R19, R19, R8.reuse ;  /* 0x0000000813137220 */ /* 0x080fe20000400000 */
[----:B------:R-:W-:Y:S01]  /*73c0*/  F2FP.SATFINITE.E4M3.F32.PACK_AB_MERGE_C R91, RZ, R91, RZ ;  /* 0x0000005bff5b723e */ /* 0x000fe200048070ff */
[----:B------:R0:W-:Y:S01]  /*73d0*/  @!P6 STG.E.U8 desc[UR16][R6.64+0x1], R5 ;  /* 0x000001050600e986 */ /* 0x0001e2000c101110 */
[C---:B------:R-:W-:Y:S01]  /*73e0*/  ISETP.LT.OR P6, PT, R33.reuse, 0xa, !P1 ;  /* 0x0000000a2100780c */ /* 0x040fe20004fc1670 */
[----:B------:R-:W-:Y:S01]  /*73f0*/  FMUL R18, R18, R8 ;  /* 0x0000000812127220 */ /* 0x000fe20000400000 */
[----:B------:R-:W-:Y:S01]  /*7400*/  F2FP.SATFINITE.E4M3.F32.PACK_AB_MERGE_C R21, RZ, R21, RZ ;  /* 0x00000015ff15723e */ /* 0x000fe200048070ff */
[----:B------:R1:W-:Y:S01]  /*7410*/  @!P2 STG.E.U8 desc[UR16][R10.64+0x9], R13 ;  /* 0x0000090d0a00a986 */ /* 0x0003e2000c101110 */
[----:B------:R-:W-:-:S02]  /*7420*/  ISETP.LT.OR P2, PT, R33, 0x12, !P0 ;  /* 0x000000122100780c */ /* 0x000fc40004741670 */
[----:B------:R-:W-:Y:S01]  /*7430*/  F2FP.SATFINITE.E4M3.F32.PACK_AB_MERGE_C R89, RZ, R89, RZ ;  /* 0x00000059ff59723e */ /* 0x000fe200048070ff */
[----:B------:R-:W-:Y:S01]  /*7440*/  @!P5 STG.E.U8 desc[UR16][R10.64+0x8], R107 ;  /* 0x0000086b0a00d986 */ /* 0x000fe2000c101110 */
[C---:B------:R-:W-:Y:S02]  /*7450*/  ISETP.LT.OR P5, PT, R33.reuse, 0x11, !P0 ;  /* 0x000000112100780c */ /* 0x040fe400047a1670 */
[----:B------:R-:W-:Y:S01]  /*7460*/  F2FP.SATFINITE.E4M3.F32.PACK_AB_MERGE_C R23, RZ, R23, RZ ;  /* 0x00000017ff17723e */ /* 0x000fe200048070ff */
[----:B------:R-:W-:Y:S01]  /*7470*/  @!P4 STG.E.U8 desc[UR16][R6.64+0x8], R109 ;  /* 0x0000086d0600c986 */ /* 0x000fe2000c101110 */
[----:B0-----:R-:W-:Y:S02]  /*7480*/  F2FP.SATFINITE.E4M3.F32.PACK_AB_MERGE_C R5, RZ, R102, RZ ;  /* 0x00000066ff05723e */ /* 0x001fe400048070ff */
[C---:B------:R-:W-:Y:S02]  /*7490*/  ISETP.LT.OR P4, PT, R33.reuse, 0x11, !P1 ;  /* 0x000000112100780c */ /* 0x040fe40004f81670 */
[----:B-1----:R-:W-:Y:S01]  /*74a0*/  F2FP.SATFINITE.E4M3.F32.PACK_AB_MERGE_C R13, RZ, R98, RZ ;  /* 0x00000062ff0d723e */ /* 0x002fe200048070ff */
[----:B------:R0:W-:Y:S01]  /*74b0*/  @!P6 STG.E.U8 desc[UR16][R6.64+0x9], R5 ;  /* 0x000009050600e986 */ /* 0x0001e2000c101110 */
[----:B------:R-:W-:-:S02]  /*74c0*/  ISETP.LT.OR P6, PT, R33, 0x12, !P1 ;  /* 0x000000122100780c */ /* 0x000fc40004fc1670 */
[----:B------:R-:W-:Y:S01]  /*74d0*/  F2FP.SATFINITE.E4M3.F32.PACK_AB_MERGE_C R17, RZ, R17, RZ ;  /* 0x00000011ff11723e */ /* 0x000fe200048070ff */
[----:B------:R1:W-:Y:S01]  /*74e0*/  @!P2 STG.E.U8 desc[UR16][R10.64+0x11], R13 ;  /* 0x0000110d0a00a986 */ /* 0x0003e2000c101110 */
[C---:B------:R-:W-:Y:S02]  /*74f0*/  ISETP.LT.OR P2, PT, R33.reuse, 0x1a, !P0 ;  /* 0x0000001a2100780c */ /* 0x040fe40004741670 */
[----:B------:R-:W-:Y:S01]  /*7500*/  F2FP.SATFINITE.E4M3.F32.PACK_AB_MERGE_C R19, RZ, R19, RZ ;  /* 0x00000013ff13723e */ /* 0x000fe200048070ff */
[----:B------:R-:W-:Y:S01]  /*7510*/  @!P5 STG.E.U8 desc[UR16][R10.64+0x10], R105 ;  /* 0x000010690a00d986 */ /* 0x000fe2000c101110 */
[----:B------:R-:W-:Y:S02]  /*7520*/  ISETP.LT.OR P5, PT, R33, 0x19, !P0 ;  /* 0x000000192100780c */ /* 0x000fe400047a1670 */
[----:B------:R-:W-:Y:S01]  /*7530*/  F2FP.SATFINITE.E4M3.F32.PACK_AB_MERGE_C R15, RZ, R18, RZ ;  /* 0x00000012ff0f723e */ /* 0x000fe200048070ff */
[----:B------:R-:W-:Y:S01]  /*7540*/  @!P4 STG.E.U8 desc[UR16][R6.64+0x10], R103 ;  /* 0x000010670600c986 */ /* 0x000fe2000c101110 */
[----:B0-----:R-:W-:-:S02]  /*7550*/  F2FP.SATFINITE.E4M3.F32.PACK_AB_MERGE_C R5, RZ, R100, RZ ;  /* 0x00000064ff05723e */ /* 0x001fc400048070ff */
[C---:B------:R-:W-:Y:S02]  /*7560*/  ISETP.LT.OR P4, PT, R33.reuse, 0x19, !P1 ;  /* 0x000000192100780c */ /* 0x040fe40004f81670 */
[----:B-1----:R-:W-:Y:S01]  /*7570*/  F2FP.SATFINITE.E4M3.F32.PACK_AB_MERGE_C R13, RZ, R96, RZ ;  /* 0x00000060ff0d723e */ /* 0x002fe200048070ff */
[----:B------:R0:W-:Y:S01]  /*7580*/  @!P6 STG.E.U8 desc[UR16][R6.64+0x11], R5 ;  /* 0x000011050600e986 */ /* 0x0001e2000c101110 */
[----:B------:R-:W-:-:S03]  /*7590*/  ISETP.LT.OR P6, PT, R33, 0x1a, !P1 ;  /* 0x0000001a2100780c */ /* 0x000fc60004fc1670 */
[----:B------:R1:W-:Y:S01]  /*75a0*/  @!P2 STG.E.U8 desc[UR16][R10.64+0x19], R13 ;  /* 0x0000190d0a00a986 */ /* 0x0003e2000c101110 */
[----:B------:R-:W-:-:S03]  /*75b0*/  ISETP.LT.OR P2, PT, R33, 0x22, !P0 ;  /* 0x000000222100780c */ /* 0x000fc60004741670 */
[----:B------:R-:W-:Y:S01]  /*75c0*/  @!P5 STG.E.U8 desc[UR16][R10.64+0x18], R101 ;  /* 0x000018650a00d986 */ /* 0x000fe2000c101110 */
[C---:B------:R-:W-:Y:S02]  /*75d0*/  ISETP.LT.OR P5, PT, R33.reuse, 0x21, !P0 ;  /* 0x000000212100780c */ /* 0x040fe400047a1670 */
[----:B0-----:R-:W-:Y:S01]  /*75e0*/  F2FP.SATFINITE.E4M3.F32.PACK_AB_MERGE_C R5, RZ, R94, RZ ;  /* 0x0000005eff05723e */ /* 0x001fe200048070ff */
[----:B------:R-:W-:Y:S01]  /*75f0*/  @!P4 STG.E.U8 desc[UR16][R6.64+0x18], R99 ;  /* 0x000018630600c986 */ /* 0x000fe2000c101110 */
        /* <DEDUP_REMOVED lines=25> */
[C---:B------:R-:W-:Y:S02]  /*7790*/  ISETP.LT.OR P2, PT, R33.reuse, 0x39, !P0 ;  /* 0x000000392100780c */ /* 0x040fe40004741670 */
[C---:B------:R-:W-:Y:S01]  /*77a0*/  ISETP.LT.OR P0, PT, R33.reuse, 0x3a, !P0 ;  /* 0x0000003a2100780c */ /* 0x040fe20004701670 */
[----:B------:R1:W-:Y:S01]  /*77b0*/  @!P5 STG.E.U8 desc[UR16][R10.64+0x30], R89 ;  /* 0x000030590a00d986 */ /* 0x0003e2000c101110 */
[C---:B------:R-:W-:Y:S02]  /*77c0*/  ISETP.LT.OR P5, PT, R33.reuse, 0x39, !P1 ;  /* 0x000000392100780c */ /* 0x040fe40004fa1670 */
[----:B------:R-:W-:Y:S01]  /*77d0*/  ISETP.LT.OR P1, PT, R33, 0x3a, !P1 ;  /* 0x0000003a2100780c */ /* 0x000fe20004f21670 */
[----:B------:R1:W-:Y:S01]  /*77e0*/  @!P4 STG.E.U8 desc[UR16][R6.64+0x30], R23 ;  /* 0x000030170600c986 */ /* 0x0003e2000c101110 */
[----:B0-----:R-:W-:-:S05]  /*77f0*/  F2FP.SATFINITE.E4M3.F32.PACK_AB_MERGE_C R5, RZ, R20, RZ ;  /* 0x00000014ff05723e */ /* 0x001fca00048070ff */
[----:B------:R1:W-:Y:S04]  /*7800*/  @!P6 STG.E.U8 desc[UR16][R6.64+0x31], R5 ;  /* 0x000031050600e986 */ /* 0x0003e8000c101110 */
[----:B------:R1:W-:Y:S04]  /*7810*/  @!P2 STG.E.U8 desc[UR16][R10.64+0x38], R17 ;  /* 0x000038110a00a986 */ /* 0x0003e8000c101110 */
[----:B------:R1:W-:Y:S04]  /*7820*/  @!P0 STG.E.U8 desc[UR16][R10.64+0x39], R13 ;  /* 0x0000390d0a008986 */ /* 0x0003e8000c101110 */
[----:B------:R1:W-:Y:S04]  /*7830*/  @!P5 STG.E.U8 desc[UR16][R6.64+0x38], R19 ;  /* 0x000038130600d986 */ /* 0x0003e8000c101110 */
[----:B------:R1:W-:Y:S02]  /*7840*/  @!P1 STG.E.U8 desc[UR16][R6.64+0x39], R15 ;  /* 0x0000390f06009986 */ /* 0x0003e4000c101110 */
.L_x_162:
[----:B------:R-:W-:Y:S05]  /*7850*/  BSYNC B0 ;  /* 0x0000000000007941 */ /* 0x000fea0003800000 */
.L_x_32:
[----:B------:R-:W-:Y:S01]  /*7860*/  ULDC UR6, c[0x0][0xc] ;  /* 0x0000030000067ab9 */ /* 0x000fe20000000800 */
[----:B------:R-:W-:Y:S01]  /*7870*/  ULDC UR7, c[0x0][0x10] ;  /* 0x0000040000077ab9 */ /* 0x000fe20000000800 */
[----:B01---5:R-:W0:Y:S01]  /*7880*/  LDC R5, c[0x0][0x14] ;  /* 0x00000500ff057b82 */ /* 0x023e220000000800 */
[----:B------:R-:W-:Y:S01]  /*7890*/  UIMAD.WIDE.U32 UR6, UR6, UR7, URZ ;  /* 0x00000007060672a5 */ /* 0x000fe2000f8e003f */
[----:B------:R-:W-:Y:S01]  /*78a0*/  PRMT R6, RZ, 0x7610, R6 ;  /* 0x00007610ff067816 */ /* 0x000fe20000000006 */
[----:B------:R-:W-:-:S04]  /*78b0*/  IMAD.MOV.U32 R7, RZ, RZ, -0x1 ;  /* 0xffffffffff077424 */ /* 0x000fc800078e00ff */
[----:B0-----:R-:W-:-:S04]  /*78c0*/  IMAD.WIDE.U32 R2, R5, UR6, R2 ;  /* 0x0000000605027c25 */ /* 0x001fc8000f8e0002 */
[----:B------:R-:W-:Y:S01]  /*78d0*/  IMAD R5, R5, UR7, RZ ;  /* 0x0000000705057c24 */ /* 0x000fe2000f8e02ff */
[----:B------:R-:W-:Y:S02]  /*78e0*/  ULDC.64 UR6, c[0x0][0x650] ;  /* 0x0001940000067ab9 */ /* 0x000fe40000000a00 */
[----:B------:R-:W-:Y:S01]  /*78f0*/  ISETP.GE.U32.AND P0, PT, R2, UR6, PT ;  /* 0x0000000602007c0c */ /* 0x000fe2000bf06070 */
[----:B------:R-:W-:Y:S02]  /*7900*/  IMAD.IADD R3, R3, 0x1, R5 ;  /* 0x0000000103037824 */ /* 0x000fe400078e0205 */
[----:B------:R-:W-:-:S03]  /*7910*/  IMAD.MOV.U32 R5, RZ, RZ, -0x1 ;  /* 0xffffffffff057424 */ /* 0x000fc600078e00ff */
[----:B------:R-:W-:-:S13]  /*7920*/  ISETP.GE.U32.AND.EX P0, PT, R3, UR7, PT, P0 ;  /* 0x0000000703007c0c */ /* 0x000fda000bf06100 */
[----:B------:R-:W-:Y:S05]  /*7930*/  @P0 BRA `(.L_x_163) ;  /* 0x0000000400600947 */ /* 0x000fea0003800000 */
[----:B------:R-:W0:Y:S01]  /*7940*/  S2R R20, SR_CTAID.X ;  /* 0x0000000000147919 */ /* 0x000e220000002500 */
[----:B------:R-:W1:Y:S01]  /*7950*/  LDC.64 R14, c[0x0][0x628] ;  /* 0x00018a00ff0e7b82 */ /* 0x000e620000000a00 */
[----:B------:R-:W-:Y:S01]  /*7960*/  ULDC UR6, c[0x0][0x150] ;  /* 0x0000540000067ab9 */ /* 0x000fe20000000800 */
[----:B--234-:R-:W-:Y:S01]  /*7970*/  IMAD.MOV.U32 R12, RZ, RZ, R2 ;  /* 0x000000ffff0c7224 */ /* 0x01cfe200078e0002 */
[----:B------:R-:W2:Y:S01]  /*7980*/  S2R R22, SR_CTAID.Y ;  /* 0x0000000000167919 */ /* 0x000ea20000002600 */
[----:B------:R-:W-:-:S04]  /*7990*/  IMAD.MOV.U32 R13, RZ, RZ, R3 ;  /* 0x000000ffff0d7224 */ /* 0x000fc800078e0003 */
[----:B------:R-:W3:Y:S08]  /*79a0*/  LDC R23, c[0x0][0x144] ;  /* 0x00005100ff177b82 */ /* 0x000ef00000000800 */
[----:B------:R-:W4:Y:S08]  /*79b0*/  LDC R16, c[0x0][0x630] ;  /* 0x00018c00ff107b82 */ /* 0x000f300000000800 */
[----:B------:R-:W2:Y:S01]  /*79c0*/  LDC.64 R18, c[0x0][0x620] ;  /* 0x00018800ff127b82 */ /* 0x000ea20000000a00 */
[----:B-1----:R-:W-:-:S04]  /*79d0*/  ISETP.NE.U32.AND P0, PT, R14, RZ, PT ;  /* 0x000000ff0e00720c */ /* 0x002fc80003f05070 */
[----:B------:R-:W-:Y:S02]  /*79e0*/  ISETP.NE.AND.EX P0, PT, R15, RZ, PT, P0 ;  /* 0x000000ff0f00720c */ /* 0x000fe40003f05300 */
[----:B0-----:R-:W-:-:S05]  /*79f0*/  I2FP.F32.U32 R5, R20 ;  /* 0x0000001400057245 */ /* 0x001fca0000201000 */
[----:B------:R-:W-:-:S04]  /*7a00*/  FMUL R5, R5, UR6 ;  /* 0x0000000605057c20 */ /* 0x000fc80008400000 */
[----:B------:R0:W1:Y:S02]  /*7a10*/  F2I.U32.TRUNC.NTZ R21, R5 ;  /* 0x0000000500157305 */ /* 0x000064000020f000 */
[----:B---34-:R-:W-:Y:S05]  /*7a20*/  @!P0 BRA `(.L_x_164) ;  /* 0x0000000000288947 */ /* 0x018fea0003800000 */
[----:B0-----:R-:W0:Y:S02]  /*7a30*/  LDC R5, c[0x0][0x634] ;  /* 0x00018d00ff057b82 */ /* 0x001e240000000800 */
        /* <DEDUP_REMOVED lines=9> */
.L_x_164:
[-CC-:B------:R-:W-:Y:S01]  /*7ad0*/  SHF.R.U64 R17, R12, R16.reuse, R13.reuse ;  /* 0x000000100c117219 */ /* 0x180fe2000000120d */
[----:B------:R-:W3:Y:S01]  /*7ae0*/  LDC.64 R28, c[0x0][0x640] ;  /* 0x00019000ff1c7b82 */ /* 0x000ee20000000a00 */
[----:B0-----:R-:W-:Y:S01]  /*7af0*/  SHF.R.U32.HI R5, RZ, R16, R13 ;  /* 0x00000010ff057219 */ /* 0x001fe2000001160d */
[----:B-1----:R-:W-:Y:S01]  /*7b00*/  IMAD.MOV R21, RZ, RZ, -R21 ;  /* 0x000000ffff157224 */ /* 0x002fe200078e0a15 */
[----:B------:R-:W-:Y:S01]  /*7b10*/  IADD3 R11, P0, RZ, -R17, RZ ;  /* 0x80000011ff0b7210 */ /* 0x000fe20007f1e0ff */
[----:B------:R-:W-:Y:S02]  /*7b20*/  ULDC UR6, c[0x0][0x154] ;  /* 0x0000550000067ab9 */ /* 0x000fe40000000800 */
[----:B------:R-:W-:Y:S02]  /*7b30*/  IMAD R23, R23, R21, R20 ;  /* 0x0000001517177224 */ /* 0x000fe400078e0214 */
[----:B------:R-:W0:Y:S01]  /*7b40*/  LDC R12, c[0x0][0x618] ;  /* 0x00018600ff0c7b82 */ /* 0x000e220000000800 */
[----:B------:R-:W-:-:S02]  /*7b50*/  IMAD.X R5, RZ, RZ, ~R5, P0 ;  /* 0x000000ffff057224 */ /* 0x000fc400000e0e05 */
[----:B--2---:R-:W-:-:S04]  /*7b60*/  IMAD.WIDE.U32 R6, R11, R18, R2 ;  /* 0x000000120b067225 */ /* 0x004fc800078e0002 */
[----:B------:R-:W-:Y:S01]  /*7b70*/  IMAD R10, R5, R18, RZ ;  /* 0x00000012050a7224 */ /* 0x000fe200078e02ff */
[----:B------:R-:W1:Y:S03]  /*7b80*/  LDC R24, c[0x0][0x608] ;  /* 0x00018200ff187b82 */ /* 0x000e660000000800 */
[----:B------:R-:W-:Y:S02]  /*7b90*/  IMAD R5, R11, R19, R10 ;  /* 0x000000130b057224 */ /* 0x000fe400078e020a */
[----:B------:R-:W-:Y:S02]  /*7ba0*/  IMAD.MOV.U32 R11, RZ, RZ, 0x1 ;  /* 0x00000001ff0b7424 */ /* 0x000fe400078e00ff */
[----:B------:R-:W-:Y:S01]  /*7bb0*/  IMAD.IADD R5, R7, 0x1, R5 ;  /* 0x0000000107057824 */ /* 0x000fe200078e0205 */
[----:B------:R-:W2:Y:S01]  /*7bc0*/  LDC R26, c[0x0][0x658] ;  /* 0x00019600ff1a7b82 */ /* 0x000ea20000000800 */
[----:B------:R-:W-:-:S02]  /*7bd0*/  I2FP.F32.U32 R7, R22 ;  /* 0x0000001600077245 */ /* 0x000fc40000201000 */
[----:B---3--:R-:W-:-:S03]  /*7be0*/  ISETP.NE.U32.AND P0, PT, R28, RZ, PT ;  /* 0x000000ff1c00720c */ /* 0x008fc60003f05070 */
[----:B------:R-:W-:Y:S01]  /*7bf0*/  FMUL R10, R7, UR6 ;  /* 0x00000006070a7c20 */ /* 0x000fe20008400000 */
[----:B------:R-:W-:Y:S01]  /*7c00*/  ISETP.NE.AND.EX P0, PT, R29, RZ, PT, P0 ;  /* 0x000000ff1d00720c */ /* 0x000fe20003f05300 */
[----:B------:R-:W3:Y:S01]  /*7c10*/  LDC R21, c[0x0][0x148] ;  /* 0x00005200ff157b82 */ /* 0x000ee20000000800 */
[-CC-:B0-----:R-:W-:Y:S01]  /*7c20*/  SHF.R.U64 R16, R6, R12.reuse, R5.reuse ;  /* 0x0000000c06107219 */ /* 0x181fe20000001205 */
[----:B------:R0:W4:Y:S01]  /*7c30*/  F2I.U32.TRUNC.NTZ R18, R10 ;  /* 0x0000000a00127305 */ /* 0x000122000020f000 */
[----:B------:R-:W-:Y:S01]  /*7c40*/  SHF.R.U32.HI R5, RZ, R12, R5 ;  /* 0x0000000cff057219 */ /* 0x000fe20000011605 */
[----:B------:R-:W-:-:S04]  /*7c50*/  IMAD.MOV.U32 R7, RZ, RZ, -0x1 ;  /* 0xffffffffff077424 */ /* 0x000fc800078e00ff */
[----:B------:R-:W0:Y:S01]  /*7c60*/  LDC R20, c[0x0][0x600] ;  /* 0x00018000ff147b82 */ /* 0x000e220000000800 */
[-CC-:B-1----:R-:W-:Y:S02]  /*7c70*/  SHF.R.U64 R14, R16, R24.reuse, R5.reuse ;  /* 0x00000018100e7219 */ /* 0x182fe40000001205 */
[----:B------:R-:W-:-:S05]  /*7c80*/  SHF.R.U32.HI R5, RZ, R24, R5 ;  /* 0x00000018ff057219 */ /* 0x000fca0000011605 */
[----:B------:R-:W1:Y:S01]  /*7c90*/  LDC R27, c[0x0][0x648] ;  /* 0x00019200ff1b7b82 */ /* 0x000e620000000800 */
[-C--:B--2---:R-:W-:Y:S02]  /*7ca0*/  SHF.L.U32 R6, R7, R26.reuse, RZ ;  /* 0x0000001a07067219 */ /* 0x084fe400000006ff */
[-CC-:B------:R-:W-:Y:S02]  /*7cb0*/  SHF.R.U64 R19, R14, R26.reuse, R5.reuse ;  /* 0x0000001a0e137219 */ /* 0x180fe40000001205 */
[----:B------:R-:W-:Y:S02]  /*7cc0*/  SHF.R.U32.HI R7, RZ, R26, R5 ;  /* 0x0000001aff077219 */ /* 0x000fe40000011605 */
[----:B------:R-:W-:Y:S01]  /*7cd0*/  LOP3.LUT R25, RZ, R6, RZ, 0x33, !PT ;  /* 0x00000006ff197212 */ /* 0x000fe200078e33ff */
[----:B------:R-:W2:Y:S01]  /*7ce0*/  LDC R30, c[0x0][0x638] ;  /* 0x00018e00ff1e7b82 */ /* 0x000ea20000000800 */
[----:B------:R-:W-:Y:S01]  /*7cf0*/  SHF.L.U32 R26, R11, R26, RZ ;  /* 0x0000001a0b1a7219 */ /* 0x000fe200000006ff */
[----:B------:R-:W-:-:S06]  /*7d00*/  IMAD.MOV.U32 R6, RZ, RZ, R19 ;  /* 0x000000ffff067224 */ /* 0x000fcc00078e0013 */
[----:B------:R-:W0:Y:S01]  /*7d10*/  LDC R31, c[0x0][0x610] ;  /* 0x00018400ff1f7b82 */ /* 0x000e220000000800 */
[----:B----4-:R-:W-:Y:S05]  /*7d20*/  @!P0 BRA `(.L_x_165) ;  /* 0x0000000000288947 */ /* 0x010fea0003800000 */
[----:B------:R-:W4:Y:S02]  /*7d30*/  LDC R6, c[0x0][0x64c] ;  /* 0x00019300ff067b82 */ /* 0x000f240000000800 */
[----:B----4-:R-:W-:-:S05]  /*7d40*/  IADD3 R5, P0, R19, R6, RZ ;  /* 0x0000000613057210 */ /* 0x010fca0007f1e0ff */
[----:B------:R-:W-:-:S04]  /*7d50*/  IMAD.X R15, RZ, RZ, R7, P0 ;  /* 0x000000ffff0f7224 */ /* 0x000fc800000e0607 */
[----:B------:R-:W-:-:S04]  /*7d60*/  IMAD.WIDE.U32 R6, R15, R28, RZ ;  /* 0x0000001c0f067225 */ /* 0x000fc800078e00ff */
[----:B0-----:R-:W-:-:S04]  /*7d70*/  IMAD.WIDE.U32 R10, P0, R5, R29, R6 ;  /* 0x0000001d050a7225 */ /* 0x001fc80007800006 */
[----:B------:R-:W-:-:S04]  /*7d80*/  IMAD.WIDE.U32 R6, R5, R28, RZ ;  /* 0x0000001c05067225 */ /* 0x000fc800078e00ff */
[----:B------:R-:W-:Y:S01]  /*7d90*/  IMAD.X R13, RZ, RZ, RZ, P0 ;  /* 0x000000ffff0d7224 */ /* 0x000fe200000e06ff */
[----:B------:R-:W-:Y:S01]  /*7da0*/  IADD3 RZ, P0, R7, R10, RZ ;  /* 0x0000000a07ff7210 */ /* 0x000fe20007f1e0ff */
[----:B------:R-:W-:-:S04]  /*7db0*/  IMAD.MOV.U32 R12, RZ, RZ, R11 ;  /* 0x000000ffff0c7224 */ /* 0x000fc800078e000b */
[----:B------:R-:W-:-:S08]  /*7dc0*/  IMAD.WIDE.U32.X R6, R15, R29, R12, P0 ;  /* 0x0000001d0f067225 */ /* 0x000fd000000e040c */
.L_x_165:
[----:B-1----:R-:W-:Y:S01]  /*7dd0*/  SHF.R.U64 R5, R6, R27, R7 ;  /* 0x0000001b06057219 */ /* 0x002fe20000001207 */
[----:B0-----:R-:W-:Y:S01]  /*7de0*/  VIADD R7, R20, 0xffffffff ;  /* 0xffffffff14077836 */ /* 0x001fe20000000000 */
[----:B------:R-:W-:Y:S01]  /*7df0*/  LOP3.LUT R32, R14, R25, RZ, 0xc0, !PT ;  /* 0x000000190e207212 */ /* 0x000fe200078ec0ff */
[----:B------:R-:W-:Y:S02]  /*7e00*/  IMAD.MOV R18, RZ, RZ, -R18 ;  /* 0x000000ffff127224 */ /* 0x000fe400078e0a12 */
[----:B------:R-:W-:Y:S01]  /*7e10*/  IMAD.MOV R6, RZ, RZ, -R5 ;  /* 0x000000ffff067224 */ /* 0x000fe200078e0a05 */
[----:B------:R-:W-:Y:S01]  /*7e20*/  LOP3.LUT R16, R16, R7, RZ, 0xc0, !PT ;  /* 0x0000000710107212 */ /* 0x000fe200078ec0ff */
[----:B------:R-:W-:Y:S02]  /*7e30*/  IMAD R32, R26, R5, R32 ;  /* 0x000000051a207224 */ /* 0x000fe400078e0220 */
[----:B---3--:R-:W-:Y:S02]  /*7e40*/  @P3 IMAD R23, R21, R18, R22 ;  /* 0x0000001215173224 */ /* 0x008fe400078e0216 */
[----:B--2---:R-:W-:-:S02]  /*7e50*/  IMAD R5, R6, R30, R19 ;  /* 0x0000001e06057224 */ /* 0x004fc400078e0213 */
[----:B------:R-:W-:Y:S02]  /*7e60*/  IMAD R32, R32, R31, R23 ;  /* 0x0000001f20207224 */ /* 0x000fe400078e0217 */
[----:B------:R-:W-:Y:S02]  /*7e70*/  IMAD R5, R5, R20, R16 ;  /* 0x0000001405057224 */ /* 0x000fe400078e0210 */
[----:B------:R-:W-:-:S03]  /*7e80*/  IMAD.MOV.U32 R6, RZ, RZ, 0x1 ;  /* 0x00000001ff067424 */ /* 0x000fc600078e00ff */
[----:B------:R-:W-:Y:S02]  /*7e90*/  SEL R7, R5, R32, !P3 ;  /* 0x0000002005077207 */ /* 0x000fe40005800000 */
[----:B------:R-:W-:Y:S01]  /*7ea0*/  SEL R32, R32, R5, !P3 ;  /* 0x0000000520207207 */ /* 0x000fe20005800000 */
[----:B------:R-:W-:-:S07]  /*7eb0*/  IMAD.MOV.U32 R5, RZ, RZ, R17 ;  /* 0x000000ffff057224 */ /* 0x000fce00078e0011 */
.L_x_163:
[----:B------:R-:W-:Y:S01]  /*7ec0*/  LOP3.LUT P0, RZ, R6, 0xff, RZ, 0xc0, !PT ;  /* 0x000000ff06ff7812 */ /* 0x000fe2000780c0ff */
[----:B------:R-:W-:-:S12]  /*7ed0*/  IMAD.MOV.U32 R6, RZ, RZ, R32 ;  /* 0x000000ffff067224 */ /* 0x000fd800078e0020 */
[----:B------:R-:W-:Y:S05]  /*7ee0*/  @P0 BRA `(.L_x_166) ;  /* 0xffffff9000500947 */ /* 0x000fea000383ffff */
[----:B------:R-:W-:Y:S05]  /*7ef0*/  EXIT ;  /* 0x000000000000794d */ /* 0x000fea0003800000 */
.L_x_4:
[----:B0-----:R-:W-:Y:S01]  /*7f00*/  ULDC.64 UR4, c[0x0][0x650] ;  /* 0x0001940000047ab9 */ /* 0x001fe20000000a00 */
        /* <DEDUP_REMOVED lines=25> */
.L_x_168:
[--C-:B------:R-:W-:Y:S01]  /*80a0*/  SHF.R.U64 R16, R14, R18, R15.reuse ;  /* 0x000000120e107219 */ /* 0x100fe2000000120f */
[----:B------:R-:W0:Y:S01]  /*80b0*/  LDC R22, c[0x0][0x618] ;  /* 0x00018600ff167b82 */ /* 0x000e220000000800 */
[----:B------:R-:W-:Y:S01]  /*80c0*/  I2FP.F32.U32 R7, R8 ;  /* 0x0000000800077245 */ /* 0x000fe20000201000 */
[----:B------:R-:W-:Y:S01]  /*80d0*/  ULDC UR4, c[0x0][0x150] ;  /* 0x0000540000047ab9 */ /* 0x000fe20000000800 */
[----:B------:R-:W-:Y:S02]  /*80e0*/  SHF.R.U32.HI R6, RZ, R18, R15 ;  /* 0x00000012ff067219 */ /* 0x000fe4000001160f */
[----:B------:R-:W-:Y:S01]  /*80f0*/  IADD3 R9, P0, RZ, -R16, RZ ;  /* 0x80000010ff097210 */ /* 0x000fe20007f1e0ff */
[----:B------:R-:W-:Y:S01]  /*8100*/  FMUL R13, R7, UR4 ;  /* 0x00000004070d7c20 */ /* 0x000fe20008400000 */
[----:B------:R-:W-:Y:S01]  /*8110*/  ULDC UR4, c[0x0][0x154] ;  /* 0x0000550000047ab9 */ /* 0x000fe20000000800 */
[----:B------:R-:W1:Y:S02]  /*8120*/  LDC.64 R24, c[0x0][0x640] ;  /* 0x00019000ff187b82 */ /* 0x000e640000000a00 */
[----:B------:R-:W-:-:S02]  /*8130*/  IMAD.X R11, RZ, RZ, ~R6, P0 ;  /* 0x000000ffff0b7224 */ /* 0x000fc400000e0e06 */
[----:B------:R-:W2:Y:S01]  /*8140*/  F2I.U32.TRUNC.NTZ R13, R13 ;  /* 0x0000000d000d7305 */ /* 0x000ea2000020f000 */
[----:B------:R-:W-:-:S03]  /*8150*/  IMAD.WIDE.U32 R6, R9, R20, R2 ;  /* 0x0000001409067225 */ /* 0x000fc600078e0002 */
[----:B------:R-:W3:Y:S01]  /*8160*/  LDC R15, c[0x0][0x144] ;  /* 0x00005100ff0f7b82 */ /* 0x000ee20000000800 */
[----:B------:R-:W-:-:S04]  /*8170*/  IMAD R12, R11, R20, RZ ;  /* 0x000000140b0c7224 */ /* 0x000fc800078e02ff */
[----:B------:R-:W-:Y:S02]  /*8180*/  IMAD R9, R9, R21, R12 ;  /* 0x0000001509097224 */ /* 0x000fe400078e020c */
[----:B------:R-:W-:Y:S01]  /*8190*/  IMAD.MOV.U32 R12, RZ, RZ, -0x1 ;  /* 0xffffffffff0c7424 */ /* 0x000fe200078e00ff */
[----:B------:R-:W4:Y:S01]  /*81a0*/  LDC R18, c[0x0][0x608] ;  /* 0x00018200ff127b82 */ /* 0x000f220000000800 */
[----:B------:R-:W-:Y:S01]  /*81b0*/  IMAD.IADD R7, R7, 0x1, R9 ;  /* 0x0000000107077824 */ /* 0x000fe200078e0209 */
[----:B------:R-:W-:-:S04]  /*81c0*/  I2FP.F32.U32 R9, R10 ;  /* 0x0000000a00097245 */ /* 0x000fc80000201000 */
[-C--:B0-----:R-:W-:Y:S01]  /*81d0*/  SHF.R.U64 R14, R6, R22.reuse, R7 ;  /* 0x00000016060e7219 */ /* 0x081fe20000001207 */
[----:B--2---:R-:W-:Y:S01]  /*81e0*/  IMAD.MOV R6, RZ, RZ, -R13 ;  /* 0x000000ffff067224 */ /* 0x004fe200078e0a0d */
[----:B------:R-:W0:Y:S01]  /*81f0*/  LDC R11, c[0x0][0x658] ;  /* 0x00019600ff0b7b82 */ /* 0x000e220000000800 */
[----:B-1----:R-:W-:Y:S01]  /*8200*/  ISETP.NE.U32.AND P0, PT, R24, RZ, PT ;  /* 0x000000ff1800720c */ /* 0x002fe20003f05070 */
[----:B------:R-:W-:Y:S01]  /*8210*/  FMUL R9, R9, UR4 ;  /* 0x0000000409097c20 */ /* 0x000fe20008400000 */
[----:B------:R-:W-:Y:S02]  /*8220*/  SHF.R.U32.HI R7, RZ, R22, R7 ;  /* 0x00000016ff077219 */ /* 0x000fe40000011607 */
[----:B------:R-:W-:-:S03]  /*8230*/  ISETP.NE.AND.EX P0, PT, R25, RZ, PT, P0 ;  /* 0x000000ff1900720c */ /* 0x000fc60003f05300 */
[----:B------:R-:W1:Y:S01]  /*8240*/  LDC R21, c[0x0][0x148] ;  /* 0x00005200ff157b82 */ /* 0x000e620000000800 */
[----:B---3--:R-:W-:Y:S02]  /*8250*/  IMAD R22, R15, R6, R8 ;  /* 0x000000060f167224 */ /* 0x008fe400078e0208 */
[----:B------:R-:W-:-:S05]  /*8260*/  IMAD.MOV.U32 R8, RZ, RZ, 0x1 ;  /* 0x00000001ff087424 */ /* 0x000fca00078e00ff */
[----:B------:R-:W2:Y:S01]  /*8270*/  LDC R20, c[0x0][0x600] ;  /* 0x00018000ff147b82 */ /* 0x000ea20000000800 */
[-CC-:B----4-:R-:W-:Y:S02]  /*8280*/  SHF.R.U64 R17, R14, R18.reuse, R7.reuse ;  /* 0x000000120e117219 */ /* 0x190fe40000001207 */
[----:B------:R-:W-:Y:S02]  /*8290*/  SHF.R.U32.HI R6, RZ, R18, R7 ;  /* 0x00000012ff067219 */ /* 0x000fe40000011607 */
[----:B------:R3:W4:Y:S03]  /*82a0*/  F2I.U32.TRUNC.NTZ R18, R9 ;  /* 0x0000000900127305 */ /* 0x000726000020f000 */
[----:B------:R-:W1:Y:S01]  /*82b0*/  LDC R23, c[0x0][0x648] ;  /* 0x00019200ff177b82 */ /* 0x000e620000000800 */
[-C--:B0-----:R-:W-:Y:S02]  /*82c0*/  SHF.R.U64 R19, R17, R11.reuse, R6 ;  /* 0x0000000b11137219 */ /* 0x081fe40000001206 */
[----:B------:R-:W-:-:S02]  /*82d0*/  SHF.L.U32 R12, R12, R11, RZ ;  /* 0x0000000b0c0c7219 */ /* 0x000fc400000006ff */
[-C--:B------:R-:W-:Y:S01]  /*82e0*/  SHF.R.U32.HI R7, RZ, R11.reuse, R6 ;  /* 0x0000000bff077219 */ /* 0x080fe20000011606 */
[----:B------:R-:W-:Y:S01]  /*82f0*/  IMAD.MOV.U32 R6, RZ, RZ, R19 ;  /* 0x000000ffff067224 */ /* 0x000fe200078e0013 */
[----:B------:R-:W-:Y:S01]  /*8300*/  SHF.L.U32 R27, R8, R11, RZ ;  /* 0x0000000b081b7219 */ /* 0x000fe200000006ff */
[----:B------:R-:W0:Y:S01]  /*8310*/  LDC R26, c[0x0][0x638] ;  /* 0x00018e00ff1a7b82 */ /* 0x000e220000000800 */
[----:B------:R-:W-:-:S07]  /*8320*/  LOP3.LUT R28, RZ, R12, RZ, 0x33, !PT ;  /* 0x0000000cff1c7212 */ /* 0x000fce00078e33ff */
[----:B------:R-:W0:Y:S01]  /*8330*/  LDC R29, c[0x0][0x610] ;  /* 0x00018400ff1d7b82 */ /* 0x000e220000000800 */
[----:B---34-:R-:W-:Y:S05]  /*8340*/  @!P0 BRA `(.L_x_169) ;  /* 0x0000000000288947 */ /* 0x018fea0003800000 */
        /* <DEDUP_REMOVED lines=10> */
.L_x_169:
[----:B-1----:R-:W-:Y:S01]  /*83f0*/  SHF.R.U64 R7, R6, R23, R7 ;  /* 0x0000001706077219 */ /* 0x002fe20000001207 */
[----:B--2---:R-:W-:Y:S01]  /*8400*/  VIADD R9, R20, 0xffffffff ;  /* 0xffffffff14097836 */ /* 0x004fe20000000000 */
[----:B------:R-:W-:Y:S01]  /*8410*/  LOP3.LUT R6, R17, R28, RZ, 0xc0, !PT ;  /* 0x0000001c11067212 */ /* 0x000fe200078ec0ff */
[----:B------:R-:W-:Y:S02]  /*8420*/  IMAD.MOV R18, RZ, RZ, -R18 ;  /* 0x000000ffff127224 */ /* 0x000fe400078e0a12 */
[----:B------:R-:W-:Y:S02]  /*8430*/  IMAD.MOV R8, RZ, RZ, -R7 ;  /* 0x000000ffff087224 */ /* 0x000fe400078e0a07 */
[----:B------:R-:W-:Y:S01]  /*8440*/  IMAD R11, R27, R7, R6 ;  /* 0x000000071b0b7224 */ /* 0x000fe200078e0206 */
[----:B------:R-:W-:Y:S01]  /*8450*/  LOP3.LUT R7, R14, R9, RZ, 0xc0, !PT ;  /* 0x000000090e077212 */ /* 0x000fe200078ec0ff */
[----:B------:R-:W-:Y:S02]  /*8460*/  @P3 IMAD R22, R21, R18, R10 ;  /* 0x0000001215163224 */ /* 0x000fe400078e020a */
[----:B0-----:R-:W-:-:S02]  /*8470*/  IMAD R6, R8, R26, R19 ;  /* 0x0000001a08067224 */ /* 0x001fc400078e0213 */
[----:B------:R-:W-:Y:S02]  /*8480*/  IMAD R11, R11, R29, R22 ;  /* 0x0000001d0b0b7224 */ /* 0x000fe400078e0216 */
[----:B------:R-:W-:Y:S02]  /*8490*/  IMAD R6, R6, R20, R7 ;  /* 0x0000001406067224 */ /* 0x000fe400078e0207 */
[----:B------:R-:W-:-:S03]  /*84a0*/  IMAD.MOV.U32 R8, RZ, RZ, 0x1 ;  /* 0x00000001ff087424 */ /* 0x000fc600078e00ff */
[----:B------:R-:W-:Y:S02]  /*84b0*/  SEL R14, R6, R11, !P3 ;  /* 0x0000000b060e7207 */ /* 0x000fe40005800000 */
[----:B------:R-:W-:Y:S01]  /*84c0*/  SEL R11, R11, R6, !P3 ;  /* 0x000000060b0b7207 */ /* 0x000fe20005800000 */
[----:B------:R-:W-:Y:S01]  /*84d0*/  IMAD.MOV.U32 R6, RZ, RZ, R16 ;  /* 0x000000ffff067224 */ /* 0x000fe200078e0010 */
[----:B------:R-:W-:-:S07]  /*84e0*/  PRMT R7, R8, 0x7610, R7 ;  /* 0x0000761008077816 */ /* 0x000fce0000000007 */
.L_x_167:
[----:B------:R-:W-:-:S08]  /*84f0*/  NOP ;  /* 0x0000000000007918 */ /* 0x000fd00000000000 */
[----:B------:R-:W0:-:S00]  /*8500*/  USETMAXREG.DEALLOC.CTAPOOL 0x28 ;  /* 0x00000028000079c8 */ /* 0x000e0000080e0500 */
[----:B0-----:R-:W-:-:S13]  /*8510*/  ISETP.NE.AND P0, PT, R5, RZ, PT ;  /* 0x000000ff0500720c */ /* 0x001fda0003f05270 */
[----:B------:R-:W-:Y:S05]  /*8520*/  @P0 EXIT ;  /* 0x000000000000094d */ /* 0x000fea0003800000 */
[----:B------:R-:W-:Y:S01]  /*8530*/  LOP3.LUT P0, RZ, R7, 0xff, RZ, 0xc0, !PT ;  /* 0x000000ff07ff7812 */ /* 0x000fe2000780c0ff */
[----:B------:R-:W-:Y:S02]  /*8540*/  IMAD.MOV.U32 R5, RZ, RZ, 0x1 ;  /* 0x00000001ff057424 */ /* 0x000fe400078e00ff */
[----:B------:R-:W-:-:S10]  /*8550*/  IMAD.MOV.U32 R13, RZ, RZ, RZ ;  /* 0x000000ffff0d7224 */ /* 0x000fd400078e00ff */
[----:B------:R-:W-:Y:S05]  /*8560*/  @!P0 BRA `(.L_x_170) ;  /* 0x0000000c00308947 */ /* 0x000fea0003800000 */
[----:B------:R-:W0:Y:S01]  /*8570*/  LDC R5, c[0x0][0x28c] ;  /* 0x0000a300ff057b82 */ /* 0x000e220000000800 */
[----:B------:R-:W-:Y:S01]  /*8580*/  ULDC UR5, c[0x0][0x600] ;  /* 0x0001800000057ab9 */ /* 0x000fe20000000800 */
[----:B------:R-:W-:Y:S01]  /*8590*/  ULDC UR4, c[0x0][0xc] ;  /* 0x0000030000047ab9 */ /* 0x000fe20000000800 */
[----:B------:R-:W-:Y:S01]  /*85a0*/  UIADD3 UR16, UR5, -0x1, URZ ;  /* 0xffffffff05107890 */ /* 0x000fe2000fffe03f */
[C---:B------:R-:W-:Y:S01]  /*85b0*/  LOP3.LUT P2, RZ, R0.reuse, 0x7f, RZ, 0xc0, !PT ;  /* 0x0000007f00ff7812 */ /* 0x040fe2000784c0ff */
[----:B------:R-:W-:Y:S01]  /*85c0*/  ULDC UR6, c[0x0][0x658] ;  /* 0x0001960000067ab9 */ /* 0x000fe20000000800 */
[----:B------:R-:W-:Y:S01]  /*85d0*/  ULDC UR5, c[0x0][0x10] ;  /* 0x0000040000057ab9 */ /* 0x000fe20000000800 */
[----:B------:R-:W-:Y:S01]  /*85e0*/  UMOV UR7, 0xffffffff ;  /* 0xffffffff00077882 */ /* 0x000fe20000000000 */
[----:B------:R-:W-:Y:S01]  /*85f0*/  UMOV UR8, 0x1 ;  /* 0x0000000100087882 */ /* 0x000fe20000000000 */
[----:B------:R-:W-:Y:S01]  /*8600*/  UIMAD.WIDE.U32 UR4, UR4, UR5, URZ ;  /* 0x00000005040472a5 */ /* 0x000fe2000f8e003f */
[----:B------:R-:W-:Y:S01]  /*8610*/  LOP3.LUT P0, RZ, R0, 0x1f, RZ, 0xc0, !PT ;  /* 0x0000001f00ff7812 */ /* 0x000fe2000780c0ff */
[----:B------:R-:W-:Y:S01]  /*8620*/  USHF.L.U32 UR7, UR7, UR6, URZ ;  /* 0x0000000607077299 */ /* 0x000fe2000800063f */
[----:B------:R-:W-:Y:S01]  /*8630*/  BSSY B0, `(.L_x_170) ;  /* 0x00000bf000007945 */ /* 0x000fe20003800000 */
[----:B------:R-:W-:Y:S01]  /*8640*/  USHF.L.U32 UR18, UR8, UR6, URZ ;  /* 0x0000000608127299 */ /* 0x000fe2000800063f */
[----:B------:R-:W-:Y:S01]  /*8650*/  IMAD.MOV.U32 R15, RZ, RZ, 0x1 ;  /* 0x00000001ff0f7424 */ /* 0x000fe200078e00ff */
[----:B------:R-:W-:Y:S01]  /*8660*/  LOP3.LUT R16, R4, 0x2, RZ, 0xfc, !PT ;  /* 0x0000000204107812 */ /* 0x000fe200078efcff */
[----:B------:R-:W-:Y:S01]  /*8670*/  ULDC UR6, c[0x0][0x14] ;  /* 0x0000050000067ab9 */ /* 0x000fe20000000800 */
[----:B------:R-:W-:Y:S01]  /*8680*/  PLOP3.LUT P0, PT, P0, P2, PT, 0x8a, 0x0 ;  /* 0x000000000000781c */ /* 0x000fe20000705172 */
[----:B------:R-:W-:Y:S01]  /*8690*/  UIMAD.WIDE.U32 UR20, UR4, UR6, URZ ;  /* 0x00000006041472a5 */ /* 0x000fe2000f8e003f */
[----:B------:R-:W-:Y:S01]  /*86a0*/  IMAD.MOV.U32 R13, RZ, RZ, RZ ;  /* 0x000000ffff0d7224 */ /* 0x000fe200078e00ff */
[----:B------:R-:W-:-:S02]  /*86b0*/  UIMAD UR13, UR5, UR6, URZ ;  /* 0x00000006050d72a4 */ /* 0x000fc4000f8e023f */
[----:B------:R-:W-:Y:S01]  /*86c0*/  ULOP3.LUT UR17, URZ, UR7, URZ, 0x33, !UPT ;  /* 0x000000073f117292 */ /* 0x000fe2000f8e333f */
[----:B0-----:R-:W-:Y:S01]  /*86d0*/  VIADD R5, R5, 0x3f ;  /* 0x0000003f05057836 */ /* 0x001fe20000000000 */
[----:B------:R-:W-:Y:S01]  /*86e0*/  UIADD3 UR13, UR21, UR13, URZ ;  /* 0x0000000d150d7290 */ /* 0x000fe2000fffe03f */
[----:B------:R-:W-:-:S03]  /*86f0*/  ULDC.64 UR22, c[0x0][0x198] ;  /* 0x0000660000167ab9 */ /* 0x000fc60000000a00 */
[----:B------:R-:W-:-:S04]  /*8700*/  SHF.R.S32.HI R8, RZ, 0x1f, R5 ;  /* 0x0000001fff087819 */ /* 0x000fc80000011405 */
[----:B------:R-:W-:Y:S01]  /*8710*/  LEA.HI R8, R8, R5, RZ, 0x6 ;  /* 0x0000000508087211 */ /* 0x000fe200078f30ff */
[----:B------:R-:W-:-:S03]  /*8720*/  IMAD.MOV.U32 R5, RZ, RZ, 0x1 ;  /* 0x00000001ff057424 */ /* 0x000fc600078e00ff */
[----:B------:R-:W-:-:S05]  /*8730*/  SHF.R.S32.HI R12, RZ, 0x6, R8 ;  /* 0x00000006ff0c7819 */ /* 0x000fca0000011408 */
[----:B------:R-:W-:-:S07]  /*8740*/  VIADD R0, R12, 0x1 ;  /* 0x000000010c007836 */ /* 0x000fce0000000000 */
.L_x_182:
[----:B------:R-:W-:-:S03]  /*8750*/  UMOV UR4, 0xffffffff ;  /* 0xffffffff00047882 */ /* 0x000fc60000000000 */
[----:B------:R-:W-:Y:S05]  /*8760*/  BRA.DIV UR4, `(.L_x_171) ;  /* 0x00000012049c7947 */ /* 0x000fea000b800000 */
[----:B------:R-:W-:-:S13]  /*8770*/  ELECT P1, URZ, PT ;  /* 0x00000000003f782f */ /* 0x000fda0003820000 */
.L_x_200:
[----:B------:R-:W0:Y:S01]  /*8780*/  LDC R7, c[0x0][0x28c] ;  /* 0x0000a300ff077b82 */ /* 0x000e220000000800 */
[----:B------:R-:W-:Y:S01]  /*8790*/  BSSY B1, `(.L_x_172) ;  /* 0x0000037000017945 */ /* 0x000fe20003800000 */
[----:B0-----:R-:W-:-:S13]  /*87a0*/  ISETP.LT.OR P1, PT, R7, 0x1, !P1 ;  /* 0x000000010700780c */ /* 0x001fda0004f21670 */
[----:B------:R-:W-:Y:S05]  /*87b0*/  @P1 BRA `(.L_x_173) ;  /* 0x0000000000d01947 */ /* 0x000fea0003800000 */
[----:B------:R-:W-:Y:S02]  /*87c0*/  IMAD.SHL.U32 R14, R14, 0x40, RZ ;  /* 0x000000400e0e7824 */ /* 0x000fe400078e00ff */
[----:B------:R-:W-:Y:S02]  /*87d0*/  IMAD.SHL.U32 R17, R11, 0x100, RZ ;  /* 0x000001000b117824 */ /* 0x000fe400078e00ff */
[----:B------:R-:W-:Y:S02]  /*87e0*/  IMAD.MOV.U32 R20, RZ, RZ, RZ ;  /* 0x000000ffff147224 */ /* 0x000fe400078e00ff */
[----:B------:R-:W-:Y:S02]  /*87f0*/  IMAD.MOV.U32 R7, RZ, RZ, R0 ;  /* 0x000000ffff077224 */ /* 0x000fe400078e0000 */
[----:B------:R-:W-:Y:S02]  /*8800*/  IMAD.MOV.U32 R8, RZ, RZ, R5 ;  /* 0x000000ffff087224 */ /* 0x000fe400078e0005 */
[----:B------:R-:W-:-:S07]  /*8810*/  IMAD.MOV.U32 R9, RZ, RZ, R13 ;  /* 0x000000ffff097224 */ /* 0x000fce00078e000d */
.L_x_177:
[----:B------:R-:W0:Y:S01]  /*8820*/  S2R R11, SR_CgaCtaId ;  /* 0x00000000000b7919 */ /* 0x000e220000008800 */
[----:B------:R-:W-:-:S04]  /*8830*/  MOV R10, 0x400 ;  /* 0x00000400000a7802 */ /* 0x000fc80000000f00 */
[----:B0-----:R-:W-:Y:S02]  /*8840*/  LEA R18, R11, R10, 0x18 ;  /* 0x0000000a0b127211 */ /* 0x001fe400078ec0ff */
[----:B------:R-:W-:Y:S01]  /*8850*/  SHF.L.U32 R10, R8, 0x1f, RZ ;  /* 0x0000001f080a7819 */ /* 0x000fe200000006ff */
[----:B------:R-:W0:Y:S02]  /*8860*/  @!P2 LDC R11, c[0x0][0x500] ;  /* 0x00014000ff0bab82 */ /* 0x000e240000000800 */
[----:B------:R-:W-:-:S04]  /*8870*/  IMAD R19, R9, 0x8, R18 ;  /* 0x0000000809137824 */ /* 0x000fc800078e0212 */
[----:B------:R-:W1:Y:S02]  /*8880*/  SYNCS.PHASECHK.TRANS64.TRYWAIT P1, [R19+URZ+0x58], R10 ;  /* 0x0000580a130075a7 */ /* 0x000e64000802017f */
[----:B-1----:R-:W-:Y:S05]  /*8890*/  @!P1 BRA `(.L_x_174) ;  /* 0x0000001000709947 */ /* 0x002fea0003800000 */
.L_x_201:
[----:B-1----:R-:W-:Y:S01]  /*88a0*/  PRMT R10, R16, 0x9910, RZ ;  /* 0x00009910100a7816 */ /* 0x002fe200000000ff */
[----:B0-----:R0:W-:Y:S03]  /*88b0*/  @!P2 SYNCS.ARRIVE.TRANS64 RZ, [R19+URZ], R11 ;  /* 0x0000000b13ffa9a7 */ /* 0x0011e6000800003f */
[----:B------:R-:W-:-:S13]  /*88c0*/  ISETP.NE.AND P1, PT, R10, 0x2, PT ;  /* 0x000000020a00780c */ /* 0x000fda0003f25270 */
[----:B0-----:R-:W-:Y:S05]  /*88d0*/  @P1 BRA `(.L_x_175) ;  /* 0x0000000000041947 */ /* 0x001fea0003800000 */
[----:B------:R-:W-:Y:S01]  /*88e0*/  BPT.TRAP 0x1 ;  /* 0x000000040000795c */ /* 0x000fe20000300000 */
.L_x_175:
[----:B------:R-:W-:Y:S05]  /*88f0*/  @P0 BRA `(.L_x_176) ;  /* 0x0000000000040947 */ /* 0x000fea0003800000 */
[----:B------:R-:W-:Y:S01]  /*8900*/  BPT.TRAP 0x1 ;  /* 0x000000040000795c */ /* 0x000fe20000300000 */
.L_x_176:
[--C-:B------:R-:W-:Y:S01]  /*8910*/  IMAD R10, R9, 0x4000, R18.reuse ;  /* 0x00004000090a7824 */ /* 0x100fe200078e0212 */
[----:B------:R-:W-:Y:S01]  /*8920*/  R2UR UR9, R19 ;  /* 0x00000000130972ca */ /* 0x000fe200000e0000 */
[----:B------:R-:W-:Y:S01]  /*8930*/  IMAD R18, R9, 0x1000, R18 ;  /* 0x0000100009127824 */ /* 0x000fe200078e0212 */
[----:B------:R-:W-:Y:S01]  /*8940*/  UIADD3 UR4, UP0, UR22, 0xf0, URZ ;  /* 0x000000f016047890 */ /* 0x000fe2000ff1e03f */
[----:B------:R-:W-:Y:S01]  /*8950*/  VIADD R7, R7, 0xffffffff ;  /* 0xffffffff07077836 */ /* 0x000fe20000000000 */
[----:B------:R-:W-:Y:S01]  /*8960*/  R2UR UR5, R10 ;  /* 0x000000000a0572ca */ /* 0x000fe200000e0000 */
[----:B------:R-:W-:Y:S01]  /*8970*/  UIADD3 UR24, UP1, UR22, 0x1f0, URZ ;  /* 0x000001f016187890 */ /* 0x000fe2000ff3e03f */
[----:B------:R-:W-:Y:S01]  /*8980*/  R2UR UR8, R18 ;  /* 0x00000000120872ca */ /* 0x000fe200000e0000 */
[----:B------:R-:W-:Y:S01]  /*8990*/  VIADD R9, R9, 0x1 ;  /* 0x0000000109097836 */ /* 0x000fe20000000000 */
[----:B------:R-:W-:Y:S01]  /*89a0*/  R2UR UR11, R17 ;  /* 0x00000000110b72ca */ /* 0x000fe200000e0000 */
[----:B------:R-:W-:Y:S01]  /*89b0*/  UIADD3.X UR25, URZ, UR23, URZ, UP1, !UPT ;  /* 0x000000173f197290 */ /* 0x000fe20008ffe43f */
[----:B------:R-:W-:Y:S01]  /*89c0*/  R2UR UR10, R20 ;  /* 0x00000000140a72ca */ /* 0x000fe200000e0000 */
[----:B------:R-:W-:Y:S01]  /*89d0*/  UMOV UR6, 0x0 ;  /* 0x0000000000067882 */ /* 0x000fe20000000000 */
[----:B------:R-:W-:Y:S01]  /*89e0*/  R2UR UR12, R6 ;  /* 0x00000000060c72ca */ /* 0x000fe200000e0000 */
[----:B------:R-:W-:Y:S01]  /*89f0*/  UMOV UR7, 0x10000000 ;  /* 0x1000000000077882 */ /* 0x000fe20000000000 */
[----:B------:R-:W-:Y:S01]  /*8a00*/  R2UR UR19, R14 ;  /* 0x000000000e1372ca */ /* 0x000fe200000e0000 */
[----:B------:R-:W-:Y:S01]  /*8a10*/  VIADD R20, R20, 0x40 ;  /* 0x0000004014147836 */ /* 0x000fe20000000000 */
[----:B------:R-:W-:Y:S01]  /*8a20*/  ISETP.GT.AND P4, PT, R7, 0x1, PT ;  /* 0x000000010700780c */ /* 0x000fe20003f84270 */
[----:B------:R-:W-:Y:S01]  /*8a30*/  UIADD3 UR14, UR5, 0x180, URZ ;  /* 0x00000180050e7890 */ /* 0x000fe2000fffe03f */
[----:B------:R-:W-:Y:S01]  /*8a40*/  ISETP.NE.AND P1, PT, R9, 0xb, PT ;  /* 0x0000000b0900780c */ /* 0x000fe20003f25270 */
[----:B------:R-:W-:-:S02]  /*8a50*/  UIADD3.X UR5, URZ, UR23, URZ, UP0, !UPT ;  /* 0x000000173f057290 */ /* 0x000fc400087fe43f */
[----:B------:R-:W-:Y:S01]  /*8a60*/  UIADD3 UR15, UR8, 0x2c180, URZ ;  /* 0x0002c180080f7890 */ /* 0x000fe2000fffe03f */
[----:B------:R-:W-:Y:S02]  /*8a70*/  SEL R11, RZ, 0x1, P1 ;  /* 0x00000001ff0b7807 */ /* 0x000fe40000800000 */
[----:B------:R-:W-:Y:S01]  /*8a80*/  UMOV UR8, UR14 ;  /* 0x0000000e00087c82 */ /* 0x000fe20008000000 */
[----:B------:R-:W-:Y:S02]  /*8a90*/  SEL R9, R9, RZ, P1 ;  /* 0x000000ff09097207 */ /* 0x000fe40000800000 */
[----:B------:R-:W-:Y:S01]  /*8aa0*/  LOP3.LUT R8, R8, R11, RZ, 0x3c, !PT ;  /* 0x0000000b08087212 */ /* 0x000fe200078e3cff */
[----:B------:R0:W-:Y:S02]  /*8ab0*/  UTMALDG.3D [UR8], [UR4], desc[UR6] ;  /* 0x00000608040075b4 */ /* 0x0001e40008011000 */
[----:B0-----:R-:W-:Y:S01]  /*8ac0*/  UMOV UR8, UR15 ;  /* 0x0000000f00087c82 */ /* 0x001fe20008000000 */
[----:B------:R-:W-:-:S02]  /*8ad0*/  UMOV UR11, UR19 ;  /* 0x00000013000b7c82 */ /* 0x000fc40008000000 */
[----:B------:R0:W-:Y:S02]  /*8ae0*/  UTMALDG.3D [UR8], [UR24], desc[UR6] ;  /* 0x00000608180075b4 */ /* 0x0001e40008011000 */
[----:B0-----:R-:W-:Y:S05]  /*8af0*/  @P4 BRA `(.L_x_177) ;  /* 0xfffffffc00484947 */ /* 0x001fea000383ffff */
.L_x_173:
[----:B------:R-:W-:Y:S05]  /*8b00*/  BSYNC B1 ;  /* 0x0000000000017941 */ /* 0x000fea0003800000 */
.L_x_172:
[----:B------:R-:W-:Y:S01]  /*8b10*/  LOP3.LUT P4, RZ, R15, 0xff, RZ, 0xc0, !PT ;  /* 0x000000ff0fff7812 */ /* 0x000fe2000788c0ff */
[----:B------:R-:W-:Y:S01]  /*8b20*/  IMAD.IADD R13, R12, 0x1, R13 ;  /* 0x000000010c0d7824 */ /* 0x000fe200078e020d */
[----:B------:R-:W-:Y:S01]  /*8b30*/  IADD3 R2, P5, R2, UR20, RZ ;  /* 0x0000001402027c10 */ /* 0x000fe2000ffbe0ff */
[----:B------:R-:W-:Y:S01]  /*8b40*/  ULDC.64 UR4, c[0x0][0x650] ;  /* 0x0001940000047ab9 */ /* 0x000fe20000000a00 */
[----:B------:R-:W-:Y:S01]  /*8b50*/  BSSY B1, `(.L_x_178) ;  /* 0x000006a000017945 */ /* 0x000fe20003800000 */
[----:B------:R-:W-:Y:S01]  /*8b60*/  IMAD.MOV.U32 R11, RZ, RZ, -0x1 ;  /* 0xffffffffff0b7424 */ /* 0x000fe200078e00ff */
[----:B------:R-:W-:Y:S01]  /*8b70*/  ISETP.GT.U32.AND P1, PT, R13, 0xa, PT ;  /* 0x0000000a0d00780c */ /* 0x000fe20003f24070 */
[----:B------:R-:W-:Y:S01]  /*8b80*/  IMAD.MOV.U32 R14, RZ, RZ, -0x1 ;  /* 0xffffffffff0e7424 */ /* 0x000fe200078e00ff */
[----:B------:R-:W-:Y:S02]  /*8b90*/  IADD3.X R3, R3, UR13, RZ, P5, !PT ;  /* 0x0000000d03037c10 */ /* 0x000fe4000affe4ff */
[----:B------:R-:W-:-:S02]  /*8ba0*/  ISETP.LT.U32.AND P1, PT, R12, 0xb, P1 ;  /* 0x0000000b0c00780c */ /* 0x000fc40000f21070 */
[----:B------:R-:W-:Y:S01]  /*8bb0*/  PRMT R15, RZ, 0x7610, R15 ;  /* 0x00007610ff0f7816 */ /* 0x000fe2000000000f */
[----:B------:R-:W0:Y:S01]  /*8bc0*/  @P4 S2R R7, SR_CgaCtaId ;  /* 0x0000000000074919 */ /* 0x000e220000008800 */
[----:B------:R-:W-:-:S04]  /*8bd0*/  @P4 MOV R6, 0x400 ;  /* 0x0000040000064802 */ /* 0x000fc80000000f00 */
[----:B0-----:R-:W-:Y:S01]  /*8be0*/  @P4 LEA R8, R7, R6, 0x18 ;  /* 0x0000000607084211 */ /* 0x001fe200078ec0ff */
[----:B------:R-:W-:Y:S01]  /*8bf0*/  IMAD.WIDE.U32 R6, R13, -0x45d1745d, RZ ;  /* 0xba2e8ba30d067825 */ /* 0x000fe200078e00ff */
[----:B------:R-:W-:Y:S02]  /*8c00*/  SEL R6, RZ, 0x1, !P1 ;  /* 0x00000001ff067807 */ /* 0x000fe40004800000 */
[----:B------:R-:W-:Y:S01]  /*8c10*/  ISETP.GE.U32.AND P1, PT, R2, UR4, PT ;  /* 0x0000000402007c0c */ /* 0x000fe2000bf26070 */
[----:B------:R0:W-:Y:S01]  /*8c20*/  @P4 SYNCS.ARRIVE.TRANS64.A1T0 RZ, [R8+URZ+0xc8], RZ ;  /* 0x0000c8ff08ff49a7 */ /* 0x0001e2000810003f */
[----:B------:R-:W-:Y:S02]  /*8c30*/  ISETP.GE.U32.AND P4, PT, R12, 0xb, PT ;  /* 0x0000000b0c00780c */ /* 0x000fe40003f86070 */
[----:B------:R-:W-:Y:S02]  /*8c40*/  ISETP.GE.U32.AND.EX P1, PT, R3, UR5, PT, P1 ;  /* 0x0000000503007c0c */ /* 0x000fe4000bf26110 */
[----:B------:R-:W-:Y:S01]  /*8c50*/  LOP3.LUT R5, R5, R6, RZ, 0x3c, !PT ;  /* 0x0000000605057212 */ /* 0x000fe200078e3cff */
[----:B------:R-:W-:Y:S01]  /*8c60*/  IMAD.MOV.U32 R6, RZ, RZ, -0x1 ;  /* 0xffffffffff067424 */ /* 0x000fe200078e00ff */
[----:B0-----:R-:W-:-:S02]  /*8c70*/  SHF.R.U32.HI R8, RZ, 0x3, R7 ;  /* 0x00000003ff087819 */ /* 0x001fc40000011607 */
[----:B------:R-:W-:-:S03]  /*8c80*/  PRMT R7, RZ, 0x7610, R7 ;  /* 0x00007610ff077816 */ /* 0x000fc60000000007 */
[----:B------:R-:W-:Y:S02]  /*8c90*/  IMAD R13, R8, -0xb, R13 ;  /* 0xfffffff5080d7824 */ /* 0x000fe400078e020d */
[----:B------:R-:W-:Y:S02]  /*8ca0*/  @P4 LOP3.LUT R5, R5, 0x1, R8, 0x78, !PT ;  /* 0x0000000105054812 */ /* 0x000fe400078e7808 */
[----:B------:R-:W-:Y:S05]  /*8cb0*/  @P1 BRA `(.L_x_179) ;  /* 0x00000004004c1947 */ /* 0x000fea0003800000 */
[----:B------:R-:W-:Y:S01]  /*8cc0*/  ULDC.64 UR4, c[0x0][0x628] ;  /* 0x00018a0000047ab9 */ /* 0x000fe20000000a00 */
[----:B------:R-:W0:Y:S01]  /*8cd0*/  S2R R17, SR_CTAID.X ;  /* 0x0000000000117919 */ /* 0x000e220000002500 */
[----:B------:R-:W-:Y:S01]  /*8ce0*/  ISETP.NE.U32.AND P1, PT, RZ, UR4, PT ;  /* 0x00000004ff007c0c */ /* 0x000fe2000bf25070 */
[----:B------:R-:W-:Y:S01]  /*8cf0*/  ULDC UR7, c[0x0][0x630] ;  /* 0x00018c0000077ab9 */ /* 0x000fe20000000800 */
[----:B------:R-:W-:Y:S01]  /*8d00*/  IMAD.MOV.U32 R6, RZ, RZ, R2 ;  /* 0x000000ffff067224 */ /* 0x000fe200078e0002 */
[----:B------:R-:W1:Y:S01]  /*8d10*/  S2R R14, SR_CTAID.Y ;  /* 0x00000000000e7919 */ /* 0x000e620000002600 */
[----:B------:R-:W-:Y:S01]  /*8d20*/  ISETP.NE.AND.EX P1, PT, RZ, UR5, PT, P1 ;  /* 0x00000005ff007c0c */ /* 0x000fe2000bf25310 */
[----:B------:R-:W-:-:S12]  /*8d30*/  IMAD.MOV.U32 R7, RZ, RZ, R3 ;  /* 0x000000ffff077224 */ /* 0x000fd800078e0003 */
[----:B------:R-:W-:Y:S05]  /*8d40*/  @!P1 BRA `(.L_x_180) ;  /* 0x0000000000289947 */ /* 0x000fea0003800000 */
[----:B------:R-:W-:Y:S02]  /*8d50*/  ULDC UR6, c[0x0][0x634] ;  /* 0x00018d0000067ab9 */ /* 0x000fe40000000800 */
[----:B------:R-:W-:-:S05]  /*8d60*/  IADD3 R11, P1, R2, UR6, RZ ;  /* 0x00000006020b7c10 */ /* 0x000fca000ff3e0ff */
[----:B------:R-:W-:-:S04]  /*8d70*/  IMAD.X R19, RZ, RZ, R3, P1 ;  /* 0x000000ffff137224 */ /* 0x000fc800008e0603 */
[----:B------:R-:W-:-:S04]  /*8d80*/  IMAD.WIDE.U32 R8, R19, UR4, RZ ;  /* 0x0000000413087c25 */ /* 0x000fc8000f8e00ff */
[----:B------:R-:W-:-:S04]  /*8d90*/  IMAD.WIDE.U32 R8, P1, R11, UR5, R8 ;  /* 0x000000050b087c25 */ /* 0x000fc8000f820008 */
[----:B------:R-:W-:-:S04]  /*8da0*/  IMAD.WIDE.U32 R10, R11, UR4, RZ ;  /* 0x000000040b0a7c25 */ /* 0x000fc8000f8e00ff */
[----:B------:R-:W-:Y:S01]  /*8db0*/  IMAD.X R7, RZ, RZ, RZ, P1 ;  /* 0x000000ffff077224 */ /* 0x000fe200008e06ff */
[----:B------:R-:W-:Y:S01]  /*8dc0*/  IADD3 RZ, P1, R11, R8, RZ ;  /* 0x000000080bff7210 */ /* 0x000fe20007f3e0ff */
[----:B------:R-:W-:-:S04]  /*8dd0*/  IMAD.MOV.U32 R6, RZ, RZ, R9 ;  /* 0x000000ffff067224 */ /* 0x000fc800078e0009 */
[----:B------:R-:W-:-:S08]  /*8de0*/  IMAD.WIDE.U32.X R6, R19, UR5, R6, P1 ;  /* 0x0000000513067c25 */ /* 0x000fd000088e0406 */
.L_x_180:
[--C-:B------:R-:W-:Y:S01]  /*8df0*/  SHF.R.U64 R10, R6, UR7, R7.reuse ;  /* 0x00000007060a7c19 */ /* 0x100fe20008001207 */
[----:B------:R-:W-:Y:S01]  /*8e00*/  ULDC.64 UR4, c[0x0][0x620] ;  /* 0x0001880000047ab9 */ /* 0x000fe20000000a00 */
[----:B------:R-:W-:Y:S01]  /*8e10*/  SHF.R.U32.HI R6, RZ, UR7, R7 ;  /* 0x00000007ff067c19 */ /* 0x000fe20008011607 */
[----:B------:R-:W2:Y:S01]  /*8e20*/  LDC R22, c[0x0][0x144] ;  /* 0x00005100ff167b82 */ /* 0x000ea20000000800 */
[----:B------:R-:W-:Y:S01]  /*8e30*/  IADD3 R9, P1, RZ, -R10, RZ ;  /* 0x8000000aff097210 */ /* 0x000fe20007f3e0ff */
[----:B------:R-:W-:Y:S01]  /*8e40*/  ULDC.64 UR8, c[0x0][0x640] ;  /* 0x0001900000087ab9 */ /* 0x000fe20000000a00 */
[----:B0-----:R-:W-:Y:S01]  /*8e50*/  I2FP.F32.U32 R11, R17 ;  /* 0x00000011000b7245 */ /* 0x001fe20000201000 */
[----:B------:R-:W-:Y:S02]  /*8e60*/  ULDC UR6, c[0x0][0x608] ;  /* 0x0001820000067ab9 */ /* 0x000fe40000000800 */
[----:B------:R-:W-:Y:S01]  /*8e70*/  IMAD.X R6, RZ, RZ, ~R6, P1 ;  /* 0x000000ffff067224 */ /* 0x000fe200008e0e06 */
[----:B------:R-:W-:Y:S01]  /*8e80*/  ISETP.NE.U32.AND P1, PT, RZ, UR8, PT ;  /* 0x00000008ff007c0c */ /* 0x000fe2000bf25070 */
[----:B------:R-:W0:Y:S02]  /*8e90*/  LDC R19, c[0x0][0x148] ;  /* 0x00005200ff137b82 */ /* 0x000e240000000800 */
[----:B------:R-:W-:Y:S01]  /*8ea0*/  IMAD R8, R6, UR4, RZ ;  /* 0x0000000406087c24 */ /* 0x000fe2000f8e02ff */
[----:B------:R-:W-:Y:S01]  /*8eb0*/  ISETP.NE.AND.EX P1, PT, RZ, UR9, PT, P1 ;  /* 0x00000009ff007c0c */ /* 0x000fe2000bf25310 */
[----:B------:R-:W-:Y:S01]  /*8ec0*/  IMAD.WIDE.U32 R6, R9, UR4, R2 ;  /* 0x0000000409067c25 */ /* 0x000fe2000f8e0002 */
[----:B------:R-:W-:-:S03]  /*8ed0*/  ULDC UR4, c[0x0][0x150] ;  /* 0x0000540000047ab9 */ /* 0x000fc60000000800 */
[----:B------:R-:W-:Y:S02]  /*8ee0*/  IMAD R9, R9, UR5, R8 ;  /* 0x0000000509097c24 */ /* 0x000fe4000f8e0208 */
[----:B------:R-:W-:Y:S01]  /*8ef0*/  FMUL R8, R11, UR4 ;  /* 0x000000040b087c20 */ /* 0x000fe20008400000 */
[----:B------:R-:W-:Y:S01]  /*8f00*/  ULDC UR4, c[0x0][0x618] ;  /* 0x0001860000047ab9 */ /* 0x000fe20000000800 */
[----:B------:R-:W-:Y:S01]  /*8f10*/  ULDC UR5, c[0x0][0x154] ;  /* 0x0000550000057ab9 */ /* 0x000fe20000000800 */
[----:B------:R-:W-:-:S03]  /*8f20*/  IMAD.IADD R7, R7, 0x1, R9 ;  /* 0x0000000107077824 */ /* 0x000fc600078e0209 */
[----:B------:R-:W3:Y:S02]  /*8f30*/  F2I.U32.TRUNC.NTZ R8, R8 ;  /* 0x0000000800087305 */ /* 0x000ee4000020f000 */
[----:B------:R-:W-:Y:S02]  /*8f40*/  SHF.R.U64 R11, R6, UR4, R7 ;  /* 0x00000004060b7c19 */ /* 0x000fe40008001207 */
[----:B-1----:R-:W-:-:S05]  /*8f50*/  I2FP.F32.U32 R6, R14 ;  /* 0x0000000e00067245 */ /* 0x002fca0000201000 */
[----:B------:R-:W-:Y:S01]  /*8f60*/  FMUL R21, R6, UR5 ;  /* 0x0000000506157c20 */ /* 0x000fe20008400000 */
[----:B------:R-:W-:Y:S01]  /*8f70*/  SHF.R.U32.HI R6, RZ, UR4, R7 ;  /* 0x00000004ff067c19 */ /* 0x000fe20008011607 */
[----:B------:R-:W-:-:S03]  /*8f80*/  ULDC UR4, c[0x0][0x658] ;  /* 0x0001960000047ab9 */ /* 0x000fc60000000800 */
[--C-:B------:R-:W-:Y:S01]  /*8f90*/  SHF.R.U64 R20, R11, UR6, R6.reuse ;  /* 0x000000060b147c19 */ /* 0x100fe20008001206 */
[----:B------:R-:W1:Y:S01]  /*8fa0*/  F2I.U32.TRUNC.NTZ R21, R21 ;  /* 0x0000001500157305 */ /* 0x000e62000020f000 */
[----:B------:R-:W-:Y:S01]  /*8fb0*/  SHF.R.U32.HI R7, RZ, UR6, R6 ;  /* 0x00000006ff077c19 */ /* 0x000fe20008011606 */
[----:B---3--:R-:W-:-:S03]  /*8fc0*/  IMAD.MOV R8, RZ, RZ, -R8 ;  /* 0x000000ffff087224 */ /* 0x008fc600078e0a08 */
[----:B------:R-:W-:Y:S01]  /*8fd0*/  SHF.R.U64 R18, R20, UR4, R7 ;  /* 0x0000000414127c19 */ /* 0x000fe20008001207 */
[----:B--2---:R-:W-:Y:S01]  /*8fe0*/  IMAD R17, R22, R8, R17 ;  /* 0x0000000816117224 */ /* 0x004fe200078e0211 */
[----:B------:R-:W-:-:S03]  /*8ff0*/  SHF.R.U32.HI R23, RZ, UR4, R7 ;  /* 0x00000004ff177c19 */ /* 0x000fc60008011607 */
[----:B------:R-:W-:Y:S02]  /*9000*/  IMAD.MOV.U32 R6, RZ, RZ, R18 ;  /* 0x000000ffff067224 */ /* 0x000fe400078e0012 */
[----:B------:R-:W-:Y:S01]  /*9010*/  IMAD.MOV.U32 R7, RZ, RZ, R23 ;  /* 0x000000ffff077224 */ /* 0x000fe200078e0017 */
[----:B-1----:R-:W-:Y:S06]  /*9020*/  @!P1 BRA `(.L_x_181) ;  /* 0x0000000000289947 */ /* 0x002fec0003800000 */
[----:B------:R-:W-:Y:S02]  /*9030*/  ULDC UR4, c[0x0][0x64c] ;  /* 0x0001930000047ab9 */ /* 0x000fe40000000800 */
[----:B------:R-:W-:-:S05]  /*9040*/  IADD3 R7, P1, R18, UR4, RZ ;  /* 0x0000000412077c10 */ /* 0x000fca000ff3e0ff */
[----:B------:R-:W-:-:S04]  /*9050*/  IMAD.X R23, RZ, RZ, R23, P1 ;  /* 0x000000ffff177224 */ /* 0x000fc800008e0617 */
[----:B------:R-:W-:-:S04]  /*9060*/  IMAD.WIDE.U32 R8, R23, UR8, RZ ;  /* 0x0000000817087c25 */ /* 0x000fc8000f8e00ff */
[----:B------:R-:W-:-:S04]  /*9070*/  IMAD.WIDE.U32 R8, P1, R7, UR9, R8 ;  /* 0x0000000907087c25 */ /* 0x000fc8000f820008 */
[----:B------:R-:W-:-:S04]  /*9080*/  IMAD.WIDE.U32 R6, R7, UR8, RZ ;  /* 0x0000000807067c25 */ /* 0x000fc8000f8e00ff */
[----:B------:R-:W-:Y:S01]  /*9090*/  IMAD.MOV.U32 R6, RZ, RZ, R9 ;  /* 0x000000ffff067224 */ /* 0x000fe200078e0009 */
[----:B------:R-:W-:Y:S01]  /*90a0*/  IADD3 RZ, P4, R7, R8, RZ ;  /* 0x0000000807ff7210 */ /* 0x000fe20007f9e0ff */
[----:B------:R-:W-:-:S04]  /*90b0*/  IMAD.X R7, RZ, RZ, RZ, P1 ;  /* 0x000000ffff077224 */ /* 0x000fc800008e06ff */
[----:B------:R-:W-:-:S08]  /*90c0*/  IMAD.WIDE.U32.X R6, R23, UR9, R6, P4 ;  /* 0x0000000917067c25 */ /* 0x000fd0000a0e0406 */
.L_x_181:
[----:B------:R-:W-:Y:S01]  /*90d0*/  ULDC UR4, c[0x0][0x648] ;  /* 0x0001920000047ab9 */ /* 0x000fe20000000800 */
[----:B------:R-:W-:Y:S01]  /*90e0*/  LOP3.LUT R20, R20, UR17, RZ, 0xc0, !PT ;  /* 0x0000001114147c12 */ /* 0x000fe2000f8ec0ff */
[----:B------:R-:W-:Y:S01]  /*90f0*/  IMAD.MOV R21, RZ, RZ, -R21 ;  /* 0x000000ffff157224 */ /* 0x000fe200078e0a15 */
[----:B------:R-:W-:Y:S01]  /*9100*/  SHF.R.U64 R7, R6, UR4, R7 ;  /* 0x0000000406077c19 */ /* 0x000fe20008001207 */
[----:B------:R-:W-:Y:S01]  /*9110*/  ULDC UR4, c[0x0][0x638] ;  /* 0x00018e0000047ab9 */ /* 0x000fe20000000800 */
[----:B------:R-:W-:Y:S01]  /*9120*/  LOP3.LUT R11, R11, UR16, RZ, 0xc0, !PT ;  /* 0x000000100b0b7c12 */ /* 0x000fe2000f8ec0ff */
[----:B0-----:R-:W-:Y:S01]  /*9130*/  @P3 IMAD R17, R19, R21, R14 ;  /* 0x0000001513113224 */ /* 0x001fe200078e020e */
[----:B------:R-:W-:Y:S01]  /*9140*/  ULDC UR5, c[0x0][0x610] ;  /* 0x0001840000057ab9 */ /* 0x000fe20000000800 */
[----:B------:R-:W-:Y:S02]  /*9150*/  IMAD.MOV R9, RZ, RZ, -R7 ;  /* 0x000000ffff097224 */ /* 0x000fe400078e0a07 */
[----:B------:R-:W-:-:S02]  /*9160*/  IMAD R20, R7, UR18, R20 ;  /* 0x0000001207147c24 */ /* 0x000fc4000f8e0214 */
[----:B------:R-:W-:Y:S01]  /*9170*/  IMAD R18, R9, UR4, R18 ;  /* 0x0000000409127c24 */ /* 0x000fe2000f8e0212 */
[----:B------:R-:W-:Y:S01]  /*9180*/  ULDC UR4, c[0x0][0x600] ;  /* 0x0001800000047ab9 */ /* 0x000fe20000000800 */
[----:B------:R-:W-:Y:S02]  /*9190*/  IMAD R17, R20, UR5, R17 ;  /* 0x0000000514117c24 */ /* 0x000fe4000f8e0211 */
[----:B------:R-:W-:Y:S02]  /*91a0*/  IMAD R18, R18, UR4, R11 ;  /* 0x0000000412127c24 */ /* 0x000fe4000f8e020b */
[----:B------:R-:W-:Y:S02]  /*91b0*/  IMAD.MOV.U32 R7, RZ, RZ, 0x1 ;  /* 0x00000001ff077424 */ /* 0x000fe400078e00ff */
[----:B------:R-:W-:Y:S01]  /*91c0*/  IMAD.MOV.U32 R6, RZ, RZ, R10 ;  /* 0x000000ffff067224 */ /* 0x000fe200078e000a */
[----:B------:R-:W-:Y:S02]  /*91d0*/  SEL R14, R18, R17, !P3 ;  /* 0x00000011120e7207 */ /* 0x000fe40005800000 */
[----:B------:R-:W-:-:S07]  /*91e0*/  SEL R11, R17, R18, !P3 ;  /* 0x00000012110b7207 */ /* 0x000fce0005800000 */
.L_x_179:
[----:B------:R-:W-:Y:S05]  /*91f0*/  BSYNC B1 ;  /* 0x0000000000017941 */ /* 0x000fea0003800000 */
.L_x_178:
[----:B------:R-:W-:-:S13]  /*9200*/  LOP3.LUT P1, RZ, R7, 0xff, RZ, 0xc0, !PT ;  /* 0x000000ff07ff7812 */ /* 0x000fda000782c0ff */
[----:B------:R-:W-:Y:S05]  /*9210*/  @P1 BRA `(.L_x_182) ;  /* 0xfffffff4004c1947 */ /* 0x000fea000383ffff */
[----:B------:R-:W-:Y:S05]  /*9220*/  BSYNC B0 ;  /* 0x0000000000007941 */ /* 0x000fea0003800000 */
.L_x_170:
[----:B------:R-:W-:-:S03]  /*9230*/  UMOV UR4, 0xffffffff ;  /* 0xffffffff00047882 */ /* 0x000fc60000000000 */
[----:B------:R-:W-:Y:S05]  /*9240*/  BRA.DIV UR4, `(.L_x_183) ;  /* 0x0000000a04187947 */ /* 0x000fea000b800000 */
[----:B------:R-:W-:-:S13]  /*9250*/  ELECT P0, URZ, PT ;  /* 0x00000000003f782f */ /* 0x000fda0003800000 */
.L_x_204:
[----:B------:R-:W-:Y:S04]  /*9260*/  BSSY B0, `(.L_x_184) ;  /* 0x000006a000007945 */ /* 0x000fe80003800000 */
[----:B------:R-:W-:Y:S05]  /*9270*/  @!P0 BRA `(.L_x_185) ;  /* 0x0000000400a08947 */ /* 0x000fea0003800000 */
[----:B------:R-:W-:-:S04]  /*9280*/  LOP3.LUT R4, R4, 0x2, RZ, 0xfc, !PT ;  /* 0x0000000204047812 */ /* 0x000fc800078efcff */
[----:B------:R-:W-:-:S13]  /*9290*/  ISETP.NE.AND P0, PT, R4, 0x3, PT ;  /* 0x000000030400780c */ /* 0x000fda0003f05270 */
[----:B------:R-:W-:Y:S05]  /*92a0*/  @!P0 BRA `(.L_x_186) ;  /* 0x0000000000048947 */ /* 0x000fea0003800000 */
[----:B------:R-:W-:Y:S01]  /*92b0*/  BPT.TRAP 0x1 ;  /* 0x000000040000795c */ /* 0x000fe20000300000 */
.L_x_186:
[----:B------:R-:W0:Y:S01]  /*92c0*/  S2R R3, SR_CgaCtaId ;  /* 0x0000000000037919 */ /* 0x000e220000008800 */
[----:B------:R-:W-:-:S04]  /*92d0*/  MOV R0, 0x400 ;  /* 0x0000040000007802 */ /* 0x000fc80000000f00 */
[----:B0-----:R-:W-:Y:S02]  /*92e0*/  LEA R0, R3, R0, 0x18 ;  /* 0x0000000003007211 */ /* 0x001fe400078ec0ff */
[----:B------:R-:W-:-:S03]  /*92f0*/  SHF.L.U32 R3, R5, 0x1f, RZ ;  /* 0x0000001f05037819 */ /* 0x000fc600000006ff */
[----:B------:R-:W-:-:S04]  /*9300*/  VIADD R0, R0, 0x58 ;  /* 0x0000005800007836 */ /* 0x000fc80000000000 */
[C---:B------:R-:W-:Y:S02]  /*9310*/  IMAD R6, R13.reuse, 0x8, R0 ;  /* 0x000000080d067824 */ /* 0x040fe400078e0200 */
[----:B------:R-:W-:Y:S02]  /*9320*/  VIADD R13, R13, 0x1 ;  /* 0x000000010d0d7836 */ /* 0x000fe40000000000 */
[----:B------:R-:W0:Y:S03]  /*9330*/  SYNCS.PHASECHK.TRANS64.TRYWAIT P0, [R6+URZ], R3 ;  /* 0x00000003060075a7 */ /* 0x000e26000800017f */
[----:B------:R-:W-:-:S04]  /*9340*/  ISETP.NE.AND P1, PT, R13, 0xb, PT ;  /* 0x0000000b0d00780c */ /* 0x000fc80003f25270 */
[----:B------:R-:W-:Y:S02]  /*9350*/  SEL R2, RZ, 0x1, P1 ;  /* 0x00000001ff027807 */ /* 0x000fe40000800000 */
[----:B------:R-:W-:Y:S02]  /*9360*/  SEL R13, R13, RZ, P1 ;  /* 0x000000ff0d0d7207 */ /* 0x000fe40000800000 */
[----:B------:R-:W-:-:S03]  /*9370*/  LOP3.LUT R8, R5, R2, RZ, 0x3c, !PT ;  /* 0x0000000205087212 */ /* 0x000fc600078e3cff */
[----:B------:R-:W-:Y:S01]  /*9380*/  IMAD R7, R13, 0x8, R0 ;  /* 0x000000080d077824 */ /* 0x000fe200078e0200 */
[----:B------:R-:W-:Y:S01]  /*9390*/  SHF.L.U32 R4, R8, 0x1f, RZ ;  /* 0x0000001f08047819 */ /* 0x000fe200000006ff */
[----:B0-----:R-:W-:Y:S06]  /*93a0*/  @!P0 BRA `(.L_x_187) ;  /* 0x0000000400e48947 */ /* 0x001fec0003800000 */
.L_x_205:
[----:B------:R-:W1:Y:S01]  /*93b0*/  SYNCS.PHASECHK.TRANS64.TRYWAIT P0, [R7+URZ], R4 ;  /* 0x00000004070075a7 */ /* 0x000e62000800017f */
[----:B------:R-:W-:-:S05]  /*93c0*/  VIADD R2, R13, 0x1 ;  /* 0x000000010d027836 */ /* 0x000fca0000000000 */
[----:B------:R-:W-:-:S04]  /*93d0*/  ISETP.NE.AND P1, PT, R2, 0xb, PT ;  /* 0x0000000b0200780c */ /* 0x000fc80003f25270 */
[----:B0-----:R-:W-:Y:S02]  /*93e0*/  SEL R3, RZ, 0x1, P1 ;  /* 0x00000001ff037807 */ /* 0x001fe40000800000 */
[----:B------:R-:W-:Y:S02]  /*93f0*/  SEL R9, R2, RZ, P1 ;  /* 0x000000ff02097207 */ /* 0x000fe40000800000 */
[----:B------:R-:W-:-:S03]  /*9400*/  LOP3.LUT R8, R8, R3, RZ, 0x3c, !PT ;  /* 0x0000000308087212 */ /* 0x000fc600078e3cff */
[----:B------:R-:W-:Y:S01]  /*9410*/  IMAD R6, R9, 0x8, R0 ;  /* 0x0000000809067824 */ /* 0x000fe200078e0200 */
[----:B------:R-:W-:Y:S01]  /*9420*/  SHF.L.U32 R5, R8, 0x1f, RZ ;  /* 0x0000001f08057819 */ /* 0x000fe200000006ff */
[----:B-1----:R-:W-:Y:S06]  /*9430*/  @!P0 BRA `(.L_x_188) ;  /* 0x0000000400d48947 */ /* 0x002fec0003800000 */
.L_x_206:
[----:B------:R-:W1:Y:S01]  /*9440*/  SYNCS.PHASECHK.TRANS64.TRYWAIT P0, [R6+URZ], R5 ;  /* 0x00000005060075a7 */ /* 0x000e62000800017f */
[----:B------:R-:W-:-:S05]  /*9450*/  VIADD R2, R9, 0x1 ;  /* 0x0000000109027836 */ /* 0x000fca0000000000 */
[----:B------:R-:W-:-:S04]  /*9460*/  ISETP.NE.AND P1, PT, R2, 0xb, PT ;  /* 0x0000000b0200780c */ /* 0x000fc80003f25270 */
[----:B------:R-:W-:Y:S02]  /*9470*/  SEL R3, RZ, 0x1, P1 ;  /* 0x00000001ff037807 */ /* 0x000fe40000800000 */
[----:B0-----:R-:W-:Y:S02]  /*9480*/  SEL R7, R2, RZ, P1 ;  /* 0x000000ff02077207 */ /* 0x001fe40000800000 */
[----:B------:R-:W-:-:S03]  /*9490*/  LOP3.LUT R8, R8, R3, RZ, 0x3c, !PT ;  /* 0x0000000308087212 */ /* 0x000fc600078e3cff */
[----:B------:R-:W-:Y:S01]  /*94a0*/  IMAD R9, R7, 0x8, R0 ;  /* 0x0000000807097824 */ /* 0x000fe200078e0200 */
[----:B------:R-:W-:Y:S01]  /*94b0*/  SHF.L.U32 R4, R8, 0x1f, RZ ;  /* 0x0000001f08047819 */ /* 0x000fe200000006ff */
[----:B-1----:R-:W-:Y:S06]  /*94c0*/  @!P0 BRA `(.L_x_189) ;  /* 0x0000000400c48947 */ /* 0x002fec0003800000 */
.L_x_207:
[----:B------:R-:W1:Y:S01]  /*94d0*/  SYNCS.PHASECHK.TRANS64.TRYWAIT P0, [R9+URZ], R4 ;  /* 0x00000004090075a7 */ /* 0x000e62000800017f */
[----:B------:R-:W-:-:S05]  /*94e0*/  VIADD R2, R7, 0x1 ;  /* 0x0000000107027836 */ /* 0x000fca0000000000 */
[----:B------:R-:W-:-:S04]  /*94f0*/  ISETP.NE.AND P1, PT, R2, 0xb, PT ;  /* 0x0000000b0200780c */ /* 0x000fc80003f25270 */
[----:B------:R-:W-:Y:S02]  /*9500*/  SEL R3, RZ, 0x1, P1 ;  /* 0x00000001ff037807 */ /* 0x000fe40000800000 */
[----:B------:R-:W-:Y:S02]  /*9510*/  SEL R7, R2, RZ, P1 ;  /* 0x000000ff02077207 */ /* 0x000fe40000800000 */
[----:B------:R-:W-:-:S03]  /*9520*/  LOP3.LUT R8, R8, R3, RZ, 0x3c, !PT ;  /* 0x0000000308087212 */ /* 0x000fc600078e3cff */
[----:B0-----:R-:W-:Y:S01]  /*9530*/  IMAD R6, R7, 0x8, R0 ;  /* 0x0000000807067824 */ /* 0x001fe200078e0200 */
[----:B------:R-:W-:Y:S01]  /*9540*/  SHF.L.U32 R5, R8, 0x1f, RZ ;  /* 0x0000001f08057819 */ /* 0x000fe200000006ff */
[----:B-1----:R-:W-:Y:S06]  /*9550*/  @!P0 BRA `(.L_x_190) ;  /* 0x0000000400b48947 */ /* 0x002fec0003800000 */
.L_x_208:
        /* <DEDUP_REMOVED lines=9> */
.L_x_209:
        /* <DEDUP_REMOVED lines=9> */
.L_x_210:
        /* <DEDUP_REMOVED lines=9> */
.L_x_211:
[----:B------:R-:W1:Y:S01]  /*9710*/  SYNCS.PHASECHK.TRANS64.TRYWAIT P0, [R9+URZ], R4 ;  /* 0x00000004090075a7 */ /* 0x000e62000800017f */
[----:B------:R-:W-:-:S05]  /*9720*/  VIADD R2, R7, 0x1 ;  /* 0x0000000107027836 */ /* 0x000fca0000000000 */
[----:B------:R-:W-:-:S04]  /*9730*/  ISETP.NE.AND P1, PT, R2, 0xb, PT ;  /* 0x0000000b0200780c */ /* 0x000fc80003f25270 */
[----:B------:R-:W-:Y:S02]  /*9740*/  SEL R3, RZ, 0x1, P1 ;  /* 0x00000001ff037807 */ /* 0x000fe40000800000 */
[----:B------:R-:W-:Y:S02]  /*9750*/  SEL R7, R2, RZ, P1 ;  /* 0x000000ff02077207 */ /* 0x000fe40000800000 */
[----:B------:R-:W-:-:S03]  /*9760*/  LOP3.LUT R8, R8, R3, RZ, 0x3c, !PT ;  /* 0x0000000308087212 */ /* 0x000fc600078e3cff */
[----:B------:R-:W-:Y:S01]  /*9770*/  IMAD R10, R7, 0x8, R0 ;  /* 0x00000008070a7824 */ /* 0x000fe200078e0200 */
[----:B0-----:R-:W-:Y:S01]  /*9780*/  SHF.L.U32 R5, R8, 0x1f, RZ ;  /* 0x0000001f08057819 */ /* 0x001fe200000006ff */
[----:B-1----:R-:W-:Y:S06]  /*9790*/  @!P0 BRA `(.L_x_194) ;  /* 0x0000000400748947 */ /* 0x002fec0003800000 */
.L_x_212:
[----:B------:R-:W1:Y:S01]  /*97a0*/  SYNCS.PHASECHK.TRANS64.TRYWAIT P0, [R10+URZ], R5 ;  /* 0x000000050a0075a7 */ /* 0x000e62000800017f */
[----:B------:R-:W-:-:S05]  /*97b0*/  VIADD R2, R7, 0x1 ;  /* 0x0000000107027836 */ /* 0x000fca0000000000 */
[----:B------:R-:W-:-:S04]  /*97c0*/  ISETP.NE.AND P1, PT, R2, 0xb, PT ;  /* 0x0000000b0200780c */ /* 0x000fc80003f25270 */
[----:B------:R-:W-:Y:S02]  /*97d0*/  SEL R3, RZ, 0x1, P1 ;  /* 0x00000001ff037807 */ /* 0x000fe40000800000 */
[----:B------:R-:W-:Y:S02]  /*97e0*/  SEL R7, R2, RZ, P1 ;  /* 0x000000ff02077207 */ /* 0x000fe40000800000 */
[----:B0-----:R-:W-:-:S03]  /*97f0*/  LOP3.LUT R9, R8, R3, RZ, 0x3c, !PT ;  /* 0x0000000308097212 */ /* 0x001fc600078e3cff */
[----:B------:R-:W-:Y:S01]  /*9800*/  IMAD R11, R7, 0x8, R0 ;  /* 0x00000008070b7824 */ /* 0x000fe200078e0200 */
[----:B------:R-:W-:Y:S01]  /*9810*/  SHF.L.U32 R6, R9, 0x1f, RZ ;  /* 0x0000001f09067819 */ /* 0x000fe200000006ff */
[----:B-1----:R-:W-:Y:S06]  /*9820*/  @!P0 BRA `(.L_x_195) ;  /* 0x0000000400648947 */ /* 0x002fec0003800000 */
.L_x_213:
[----:B------:R-:W1:Y:S01]  /*9830*/  SYNCS.PHASECHK.TRANS64.TRYWAIT P0, [R11+URZ], R6 ;  /* 0x000000060b0075a7 */ /* 0x000e62000800017f */
[----:B------:R-:W-:-:S05]  /*9840*/  VIADD R2, R7, 0x1 ;  /* 0x0000000107027836 */ /* 0x000fca0000000000 */
[----:B------:R-:W-:-:S04]  /*9850*/  ISETP.NE.AND P1, PT, R2, 0xb, PT ;  /* 0x0000000b0200780c */ /* 0x000fc80003f25270 */
[----:B------:R-:W-:Y:S02]  /*9860*/  SEL R4, RZ, 0x1, P1 ;  /* 0x00000001ff047807 */ /* 0x000fe40000800000 */
[----:B------:R-:W-:Y:S02]  /*9870*/  SEL R3, R2, RZ, P1 ;  /* 0x000000ff02037207 */ /* 0x000fe40000800000 */
[----:B------:R-:W-:Y:S01]  /*9880*/  LOP3.LUT R4, R9, R4, RZ, 0x3c, !PT ;  /* 0x0000000409047212 */ /* 0x000fe200078e3cff */
[----:B-1----:R-:W-:Y:S06]  /*9890*/  @!P0 BRA `(.L_x_196) ;  /* 0x00000004005c8947 */ /* 0x002fec0003800000 */
.L_x_214:
[----:B------:R-:W-:Y:S01]  /*98a0*/  IMAD R3, R3, 0x8, R0 ;  /* 0x0000000803037824 */ /* 0x000fe200078e0200 */
[----:B------:R-:W-:-:S07]  /*98b0*/  SHF.L.U32 R0, R4, 0x1f, RZ ;  /* 0x0000001f04007819 */ /* 0x000fce00000006ff */
.L_x_197:
[----:B--2---:R2:W3:Y:S02]  /*98c0*/  SYNCS.PHASECHK.TRANS64.TRYWAIT P0, [R3+URZ], R0 ;  /* 0x00000000030075a7 */ /* 0x0044e4000800017f */
[----:B---3--:R-:W-:Y:S05]  /*98d0*/  @!P0 NANOSLEEP.SYNCS 0x989680 ;  /* 0x009896800000895d */ /* 0x008fea0003900000 */
[----:B------:R-:W3:Y:S02]  /*98e0*/  @!P0 SYNCS.PHASECHK.TRANS64 P0, [R3+URZ], R0 ;  /* 0x00000000030085a7 */ /* 0x000ee4000800007f */
[----:B---3--:R-:W-:Y:S05]  /*98f0*/  @!P0 BRA `(.L_x_197) ;  /* 0xfffffffc00f08947 */ /* 0x008fea000383ffff */
.L_x_185:
[----:B------:R-:W-:Y:S05]  /*9900*/  BSYNC B0 ;  /* 0x0000000000007941 */ /* 0x000fea0003800000 */
.L_x_184:
[----:B------:R-:W-:Y:S05]  /*9910*/  EXIT ;  /* 0x000000000000794d */ /* 0x000fea0003800000 */
.L_x_18:
[----:B-1----:R-:W-:-:S04]  /*9920*/  IMAD.U32 R11, RZ, RZ, UR6 ;  /* 0x00000006ff0b7e24 */ /* 0x002fc8000f8e00ff */
[----:B------:R1:W4:Y:S03]  /*9930*/  SYNCS.PHASECHK.TRANS64.TRYWAIT P0, [R11+URZ], R10 ;  /* 0x0000000a0b0075a7 */ /* 0x000326000800017f */
[----:B----4-:R-:W-:Y:S05]  /*9940*/  @!P0 NANOSLEEP.SYNCS 0x989680 ;  /* 0x009896800000895d */ /* 0x010fea0003900000 */
[----:B------:R-:W4:Y:S02]  /*9950*/  @!P0 SYNCS.PHASECHK.TRANS64 P0, [R11+URZ], R10 ;  /* 0x0000000a0b0085a7 */ /* 0x000f24000800007f */
[----:B----4-:R-:W-:Y:S05]  /*9960*/  @!P0 BRA `(.L_x_18) ;  /* 0xfffffffc00ec8947 */ /* 0x010fea000383ffff */
[----:B------:R-:W-:Y:S05]  /*9970*/  BRA `(.L_x_17) ;  /* 0xffffff7c00387947 */ /* 0x000fea000383ffff */
.L_x_24:
[----:B-1----:R-:W-:-:S04]  /*9980*/  IMAD.U32 R12, RZ, RZ, UR12 ;  /* 0x0000000cff0c7e24 */ /* 0x002fc8000f8e00ff */
[----:B------:R1:W4:Y:S03]  /*9990*/  SYNCS.PHASECHK.TRANS64.TRYWAIT P0, [R12+URZ], R11 ;  /* 0x0000000b0c0075a7 */ /* 0x000326000800017f */
[----:B----4-:R-:W-:Y:S05]  /*99a0*/  @!P0 NANOSLEEP.SYNCS 0x989680 ;  /* 0x009896800000895d */ /* 0x010fea0003900000 */
[----:B------:R-:W4:Y:S02]  /*99b0*/  @!P0 SYNCS.PHASECHK.TRANS64 P0, [R12+URZ], R11 ;  /* 0x0000000b0c0085a7 */ /* 0x000f24000800007f */
[----:B----4-:R-:W-:Y:S05]  /*99c0*/  @!P0 BRA `(.L_x_24) ;  /* 0xfffffffc00ec8947 */ /* 0x010fea000383ffff */
[----:B------:R-:W-:Y:S05]  /*99d0*/  BRA `(.L_x_23) ;  /* 0xffffff8400a47947 */ /* 0x000fea000383ffff */
.L_x_171:
[----:B------:R-:W-:Y:S01]  /*99e0*/  BSSY B1, `(.L_x_198) ;  /* 0x0000006000017945 */ /* 0x000fe20003800000 */
[----:B------:R-:W-:-:S07]  /*99f0*/  IMAD.MOV.U32 R7, RZ, RZ, -0x1 ;  /* 0xffffffffff077424 */ /* 0x000fce00078e00ff */
[----:B------:R-:W-:Y:S05]  /*9a00*/  WARPSYNC.COLLECTIVE R7, `(.L_x_199) ;  /* 0x00000000070c7348 */ /* 0x000fea0003c00000 */
[----:B------:R-:W-:Y:S02]  /*9a10*/  ELECT P1, UR62, PT ;  /* 0x00000000003e782f */ /* 0x000fe40003820000 */
[----:B------:R-:W-:Y:S01]  /*9a20*/  MOV R7, UR62 ;  /* 0x0000003e00077c02 */ /* 0x000fe20008000f00 */
[----:B------:R-:W-:Y:S10]  /*9a30*/  ENDCOLLECTIVE ;  /* 0x000000000000791b */ /* 0x000ff40003800000 */
.L_x_199:
[----:B------:R-:W-:Y:S05]  /*9a40*/  BSYNC B1 ;  /* 0x0000000000017941 */ /* 0x000fea0003800000 */
.L_x_198:
[----:B------:R-:W-:Y:S05]  /*9a50*/  BRA `(.L_x_200) ;  /* 0xffffffec00487947 */ /* 0x000fea000383ffff */
.L_x_174:
[----:B-1----:R1:W2:Y:S02]  /*9a60*/  SYNCS.PHASECHK.TRANS64.TRYWAIT P1, [R19+URZ+0x58], R10 ;  /* 0x0000580a130075a7 */ /* 0x0022a4000802017f */
[----:B--2---:R-:W-:Y:S05]  /*9a70*/  @!P1 NANOSLEEP.SYNCS 0x989680 ;  /* 0x009896800000995d */ /* 0x004fea0003900000 */
[----:B------:R-:W2:Y:S02]  /*9a80*/  @!P1 SYNCS.PHASECHK.TRANS64 P1, [R19+URZ+0x58], R10 ;  /* 0x0000580a130095a7 */ /* 0x000ea4000802007f */
[----:B--2---:R-:W-:Y:S05]  /*9a90*/  @!P1 BRA `(.L_x_174) ;  /* 0xfffffffc00f09947 */ /* 0x004fea000383ffff */
[----:B------:R-:W-:Y:S05]  /*9aa0*/  BRA `(.L_x_201) ;  /* 0xffffffec007c7947 */ /* 0x000fea000383ffff */
.L_x_183:
[----:B------:R-:W-:Y:S01]  /*9ab0*/  BSSY B0, `(.L_x_202) ;  /* 0x0000006000007945 */ /* 0x000fe20003800000 */
[----:B------:R-:W-:-:S07]  /*9ac0*/  IMAD.MOV.U32 R7, RZ, RZ, -0x1 ;  /* 0xffffffffff077424 */ /* 0x000fce00078e00ff */
[----:B------:R-:W-:Y:S05]  /*9ad0*/  WARPSYNC.COLLECTIVE R7, `(.L_x_203) ;  /* 0x00000000070c7348 */ /* 0x000fea0003c00000 */
[----:B------:R-:W-:Y:S02]  /*9ae0*/  ELECT P1, UR62, PT ;  /* 0x00000000003e782f */ /* 0x000fe40003820000 */
[----:B------:R-:W-:Y:S01]  /*9af0*/  MOV R7, UR62 ;  /* 0x0000003e00077c02 */ /* 0x000fe20008000f00 */
[----:B------:R-:W-:Y:S10]  /*9b00*/  ENDCOLLECTIVE ;  /* 0x000000000000791b */ /* 0x000ff40003800000 */
.L_x_203:
[----:B------:R-:W-:Y:S05]  /*9b10*/  BSYNC B0 ;  /* 0x0000000000007941 */ /* 0x000fea0003800000 */
.L_x_202:
[----:B------:R-:W-:Y:S01]  /*9b20*/  PLOP3.LUT P0, PT, P1, PT, PT, 0x80, 0x0 ;  /* 0x000000000000781c */ /* 0x000fe20000f0f070 */
[----:B------:R-:W-:-:S12]  /*9b30*/  BRA `(.L_x_204) ;  /* 0xfffffff400c87947 */ /* 0x000fd8000383ffff */
.L_x_187:
[----:B0-----:R0:W1:Y:S02]  /*9b40*/  SYNCS.PHASECHK.TRANS64.TRYWAIT P0, [R6+URZ], R3 ;  /* 0x00000003060075a7 */ /* 0x001064000800017f */
[----:B-1----:R-:W-:Y:S05]  /*9b50*/  @!P0 NANOSLEEP.SYNCS 0x989680 ;  /* 0x009896800000895d */ /* 0x002fea0003900000 */
[----:B------:R-:W1:Y:S02]  /*9b60*/  @!P0 SYNCS.PHASECHK.TRANS64 P0, [R6+URZ], R3 ;  /* 0x00000003060085a7 */ /* 0x000e64000800007f */
[----:B-1----:R-:W-:Y:S05]  /*9b70*/  @!P0 BRA `(.L_x_187) ;  /* 0xfffffffc00f08947 */ /* 0x002fea000383ffff */
[----:B------:R-:W-:Y:S05]  /*9b80*/  BRA `(.L_x_205) ;  /* 0xfffffff800087947 */ /* 0x000fea000383ffff */
.L_x_188:
[----:B0-----:R0:W1:Y:S02]  /*9b90*/  SYNCS.PHASECHK.TRANS64.TRYWAIT P0, [R7+URZ], R4 ;  /* 0x00000004070075a7 */ /* 0x001064000800017f */
[----:B-1----:R-:W-:Y:S05]  /*9ba0*/  @!P0 NANOSLEEP.SYNCS 0x989680 ;  /* 0x009896800000895d */ /* 0x002fea0003900000 */
[----:B------:R-:W1:Y:S02]  /*9bb0*/  @!P0 SYNCS.PHASECHK.TRANS64 P0, [R7+URZ], R4 ;  /* 0x00000004070085a7 */ /* 0x000e64000800007f */
[----:B-1----:R-:W-:Y:S05]  /*9bc0*/  @!P0 BRA `(.L_x_188) ;  /* 0xfffffffc00f08947 */ /* 0x002fea000383ffff */
[----:B------:R-:W-:Y:S05]  /*9bd0*/  BRA `(.L_x_206) ;  /* 0xfffffff800187947 */ /* 0x000fea000383ffff */
.L_x_189:
[----:B0-----:R0:W1:Y:S02]  /*9be0*/  SYNCS.PHASECHK.TRANS64.TRYWAIT P0, [R6+URZ], R5 ;  /* 0x00000005060075a7 */ /* 0x001064000800017f */
[----:B-1----:R-:W-:Y:S05]  /*9bf0*/  @!P0 NANOSLEEP.SYNCS 0x989680 ;  /* 0x009896800000895d */ /* 0x002fea0003900000 */
[----:B------:R-:W1:Y:S02]  /*9c00*/  @!P0 SYNCS.PHASECHK.TRANS64 P0, [R6+URZ], R5 ;  /* 0x00000005060085a7 */ /* 0x000e64000800007f */
[----:B-1----:R-:W-:Y:S05]  /*9c10*/  @!P0 BRA `(.L_x_189) ;  /* 0xfffffffc00f08947 */ /* 0x002fea000383ffff */
[----:B------:R-:W-:Y:S05]  /*9c20*/  BRA `(.L_x_207) ;  /* 0xfffffff800287947 */ /* 0x000fea000383ffff */
.L_x_190:
[----:B0-----:R0:W1:Y:S02]  /*9c30*/  SYNCS.PHASECHK.TRANS64.TRYWAIT P0, [R9+URZ], R4 ;  /* 0x00000004090075a7 */ /* 0x001064000800017f */
[----:B-1----:R-:W-:Y:S05]  /*9c40*/  @!P0 NANOSLEEP.SYNCS 0x989680 ;  /* 0x009896800000895d */ /* 0x002fea0003900000 */
[----:B------:R-:W1:Y:S02]  /*9c50*/  @!P0 SYNCS.PHASECHK.TRANS64 P0, [R9+URZ], R4 ;  /* 0x00000004090085a7 */ /* 0x000e64000800007f */
[----:B-1----:R-:W-:Y:S05]  /*9c60*/  @!P0 BRA `(.L_x_190) ;  /* 0xfffffffc00f08947 */ /* 0x002fea000383ffff */
[----:B------:R-:W-:Y:S05]  /*9c70*/  BRA `(.L_x_208) ;  /* 0xfffffff800387947 */ /* 0x000fea000383ffff */
.L_x_191:
[----:B0-----:R0:W1:Y:S02]  /*9c80*/  SYNCS.PHASECHK.TRANS64.TRYWAIT P0, [R6+URZ], R5 ;  /* 0x00000005060075a7 */ /* 0x001064000800017f */
[----:B-1----:R-:W-:Y:S05]  /*9c90*/  @!P0 NANOSLEEP.SYNCS 0x989680 ;  /* 0x009896800000895d */ /* 0x002fea0003900000 */
[----:B------:R-:W1:Y:S02]  /*9ca0*/  @!P0 SYNCS.PHASECHK.TRANS64 P0, [R6+URZ], R5 ;  /* 0x00000005060085a7 */ /* 0x000e64000800007f */
[----:B-1----:R-:W-:Y:S05]  /*9cb0*/  @!P0 BRA `(.L_x_191) ;  /* 0xfffffffc00f08947 */ /* 0x002fea000383ffff */
[----:B------:R-:W-:Y:S05]  /*9cc0*/  BRA `(.L_x_209) ;  /* 0xfffffff800487947 */ /* 0x000fea000383ffff */
.L_x_192:
[----:B0-----:R0:W1:Y:S02]  /*9cd0*/  SYNCS.PHASECHK.TRANS64.TRYWAIT P0, [R9+URZ], R4 ;  /* 0x00000004090075a7 */ /* 0x001064000800017f */
[----:B-1----:R-:W-:Y:S05]  /*9ce0*/  @!P0 NANOSLEEP.SYNCS 0x989680 ;  /* 0x009896800000895d */ /* 0x002fea0003900000 */
[----:B------:R-:W1:Y:S02]  /*9cf0*/  @!P0 SYNCS.PHASECHK.TRANS64 P0, [R9+URZ], R4 ;  /* 0x00000004090085a7 */ /* 0x000e64000800007f */
[----:B-1----:R-:W-:Y:S05]  /*9d00*/  @!P0 BRA `(.L_x_192) ;  /* 0xfffffffc00f08947 */ /* 0x002fea000383ffff */
[----:B------:R-:W-:Y:S05]  /*9d10*/  BRA `(.L_x_210) ;  /* 0xfffffff800587947 */ /* 0x000fea000383ffff */
.L_x_193:
[----:B0-----:R0:W1:Y:S02]  /*9d20*/  SYNCS.PHASECHK.TRANS64.TRYWAIT P0, [R6+URZ], R5 ;  /* 0x00000005060075a7 */ /* 0x001064000800017f */
[----:B-1----:R-:W-:Y:S05]  /*9d30*/  @!P0 NANOSLEEP.SYNCS 0x989680 ;  /* 0x009896800000895d */ /* 0x002fea0003900000 */
[----:B------:R-:W1:Y:S02]  /*9d40*/  @!P0 SYNCS.PHASECHK.TRANS64 P0, [R6+URZ], R5 ;  /* 0x00000005060085a7 */ /* 0x000e64000800007f */
[----:B-1----:R-:W-:Y:S05]  /*9d50*/  @!P0 BRA `(.L_x_193) ;  /* 0xfffffffc00f08947 */ /* 0x002fea000383ffff */
[----:B------:R-:W-:Y:S05]  /*9d60*/  BRA `(.L_x_211) ;  /* 0xfffffff800687947 */ /* 0x000fea000383ffff */
.L_x_194:
[----:B0-----:R0:W1:Y:S02]  /*9d70*/  SYNCS.PHASECHK.TRANS64.TRYWAIT P0, [R9+URZ], R4 ;  /* 0x00000004090075a7 */ /* 0x001064000800017f */
[----:B-1----:R-:W-:Y:S05]  /*9d80*/  @!P0 NANOSLEEP.SYNCS 0x989680 ;  /* 0x009896800000895d */ /* 0x002fea0003900000 */
[----:B------:R-:W1:Y:S02]  /*9d90*/  @!P0 SYNCS.PHASECHK.TRANS64 P0, [R9+URZ], R4 ;  /* 0x00000004090085a7 */ /* 0x000e64000800007f */
[----:B-1----:R-:W-:Y:S05]  /*9da0*/  @!P0 BRA `(.L_x_194) ;  /* 0xfffffffc00f08947 */ /* 0x002fea000383ffff */
[----:B------:R-:W-:Y:S05]  /*9db0*/  BRA `(.L_x_212) ;  /* 0xfffffff800787947 */ /* 0x000fea000383ffff */
.L_x_195:
[----:B0-----:R0:W1:Y:S02]  /*9dc0*/  SYNCS.PHASECHK.TRANS64.TRYWAIT P0, [R10+URZ], R5 ;  /* 0x000000050a0075a7 */ /* 0x001064000800017f */
[----:B-1----:R-:W-:Y:S05]  /*9dd0*/  @!P0 NANOSLEEP.SYNCS 0x989680 ;  /* 0x009896800000895d */ /* 0x002fea0003900000 */
[----:B------:R-:W1:Y:S02]  /*9de0*/  @!P0 SYNCS.PHASECHK.TRANS64 P0, [R10+URZ], R5 ;  /* 0x000000050a0085a7 */ /* 0x000e64000800007f */
[----:B-1----:R-:W-:Y:S05]  /*9df0*/  @!P0 BRA `(.L_x_195) ;  /* 0xfffffffc00f08947 */ /* 0x002fea000383ffff */
[----:B------:R-:W-:Y:S05]  /*9e00*/  BRA `(.L_x_213) ;  /* 0xfffffff800887947 */ /* 0x000fea000383ffff */
.L_x_196:
[----:B-1----:R1:W2:Y:S02]  /*9e10*/  SYNCS.PHASECHK.TRANS64.TRYWAIT P0, [R11+URZ], R6 ;  /* 0x000000060b0075a7 */ /* 0x0022a4000800017f */
[----:B--2---:R-:W-:Y:S05]  /*9e20*/  @!P0 NANOSLEEP.SYNCS 0x989680 ;  /* 0x009896800000895d */ /* 0x004fea0003900000 */
[----:B------:R-:W2:Y:S02]  /*9e30*/  @!P0 SYNCS.PHASECHK.TRANS64 P0, [R11+URZ], R6 ;  /* 0x000000060b0085a7 */ /* 0x000ea4000800007f */
[----:B--2---:R-:W-:Y:S05]  /*9e40*/  @!P0 BRA `(.L_x_196) ;  /* 0xfffffffc00f08947 */ /* 0x004fea000383ffff */
[----:B------:R-:W-:Y:S05]  /*9e50*/  BRA `(.L_x_214) ;  /* 0xfffffff800907947 */ /* 0x000fea000383ffff */
.L_x_215:
[----:B------:R-:W-:-:S00]  /*9e60*/  BRA `(.L_x_215) ;  /* 0xfffffffc00fc7947 */ /* 0x000fc0000383ffff */
[----:B------:R-:W-:-:S00]  /*9e70*/  NOP ;  /* 0x0000000000007918 */ /* 0x000fc00000000000 */
        /* <DEDUP_REMOVED lines=8> */
.L_x_216:


//--------------------- .nv.shared._ZN7cutlass13device_kernelINS_4gemm6kernel13GemmUniversalIN4cute5tupleIJiiiiEEENS1_10collective13CollectiveMmaINS1_37MainloopSm90TmaGmmaWarpSpecializedFP8ILi11ENS5_IJNS4_1CILi1EEESB_SB_EEENS1_35KernelTmaWarpSpecializedCooperativeEEENS5_IJNSA_ILi256EEENSA_ILi64EEESG_EEENS_12float_e4m3_tENS5_IJlSB_lEEENS_12float_e5m2_tESJ_NS4_8TiledMMAINS4_8MMA_AtomIJNS4_4SM904GMMA30MMA_64x64x32_F32E4M3E5M2_SS_TNILNSO_7ScaleInE1ELSQ_1EEEEEENS4_6LayoutINS5_IJNSA_ILi2EEESB_SB_EEENS5_IJSB_NSA_ILi0EEESW_EEEEENS5_IJNS4_10UnderscoreESZ_SZ_EEEEENS4_13SM90_TMA_LOADENS4_14ComposedLayoutINS4_7SwizzleILi2ELi4ELi3EEENS4_18smem_ptr_flag_bitsILi8EEENST_INS5_IJNSA_ILi8EEESG_EEENS5_IJSG_SB_EEEEEEEvNS4_8identityES12_S1C_vS1D_EENS_8epilogue10collective6detail29Sm90TmaWarpSpecializedAdapterINS1G_15DefaultEpilogueISI_SJ_SJ_NS1F_6thread17LinearCombinationISI_Li1EffLNS1K_9ScaleType4KindE0ELNS_15FloatRoundStyleE2ESI_EENS1_15EpilogueDefaultEEEEEvvEEEEvNT_6ParamsE --------------------------
	.section	.nv.shared._ZN7cutlass13device_kernelINS_4gemm6kernel13GemmUniversalIN4cute5tupleIJiiiiEEENS1_10collective13CollectiveMmaINS1_37MainloopSm90TmaGmmaWarpSpecializedFP8ILi11ENS5_IJNS4_1CILi1EEESB_SB_EEENS1_35KernelTmaWarpSpecializedCooperativeEEENS5_IJNSA_ILi256EEENSA_ILi64EEESG_EEENS_12float_e4m3_tENS5_IJlSB_lEEENS_12float_e5m2_tESJ_NS4_8TiledMMAINS4_8MMA_AtomIJNS4_4SM904GMMA30MMA_64x64x32_F32E4M3E5M2_SS_TNILNSO_7ScaleInE1ELSQ_1EEEEEENS4_6LayoutINS5_IJNSA_ILi2EEESB_SB_EEENS5_IJSB_NSA_ILi0EEESW_EEEEENS5_IJNS4_10UnderscoreESZ_SZ_EEEEENS4_13SM90_TMA_LOADENS4_14ComposedLayoutINS4_7SwizzleILi2ELi4ELi3EEENS4_18smem_ptr_flag_bitsILi8EEENST_INS5_IJNSA_ILi8EEESG_EEENS5_IJSG_SB_EEEEEEEvNS4_8identityES12_S1C_vS1D_EENS_8epilogue10collective6detail29Sm90TmaWarpSpecializedAdapterINS1G_15DefaultEpilogueISI_SJ_SJ_NS1F_6thread17LinearCombinationISI_Li1EffLNS1K_9ScaleType4KindE0ELNS_15FloatRoundStyleE2ESI_EENS1_15EpilogueDefaultEEEEEvvEEEEvNT_6ParamsE,"aw",@nobits
	.sectionflags	@""
	.align	16
	.zero		1024


//--------------------- .nv.shared.reserved.0     --------------------------
	.section	.nv.shared.reserved.0,"aw",@nobits
	.weak		__nv_reservedSMEM_offset_0_alias
	.size		__nv_reservedSMEM_offset_0_alias, 0, 0
	.other		__nv_reservedSMEM_offset_0_alias,@"STO_CUDA_RESERVED_SHARED STV_DEFAULT"
__nv_reservedSMEM_offset_0_alias:
	.zero		0


//--------------------- .nv.global                --------------------------
	.section	.nv.global,"aw",@nobits
.nv.global:
	.type		_ZN40_INTERNAL_1ebe4527_4_k_cu_87d5dc84_308714cute1_E,@object
	.size		_ZN40_INTERNAL_1ebe4527_4_k_cu_87d5dc84_308714cute1_E,(_ZN40_INTERNAL_1ebe4527_4_k_cu_87d5dc84_308714cuda3std3__45__cpo6cbeginE - _ZN40_INTERNAL_1ebe4527_4_k_cu_87d5dc84_308714cute1_E)
_ZN40_INTERNAL_1ebe4527_4_k_cu_87d5dc84_308714cute1_E:
	.zero		1
	.type		_ZN40_INTERNAL_1ebe4527_4_k_cu_87d5dc84_308714cuda3std3__45__cpo6cbeginE,@object
	.size		_ZN40_INTERNAL_1ebe4527_4_k_cu_87d5dc84_308714cuda3std3__45__cpo6cbeginE,(_ZN40_INTERNAL_1ebe4527_4_k_cu_87d5dc84_308714cuda3std3__48in_placeE - _ZN40_INTERNAL_1ebe4527_4_k_cu_87d5dc84_308714cuda3std3__45__cpo6cbeginE)
_ZN40_INTERNAL_1ebe4527_4_k_cu_87d5dc84_308714cuda3std3__45__cpo6cbeginE:
	.zero		1
	.type		_ZN40_INTERNAL_1ebe4527_4_k_cu_87d5dc84_308714cuda3std3__48in_placeE,@object
	.size		_ZN40_INTERNAL_1ebe4527_4_k_cu_87d5dc84_308714cuda3std3__48in_placeE,(_ZN40_INTERNAL_1ebe4527_4_k_cu_87d5dc84_308714cuda3std6ranges3__45__cpo9iter_moveE - _ZN40_INTERNAL_1ebe4527_4_k_cu_87d5dc84_308714cuda3std3__48in_placeE)
_ZN40_INTERNAL_1ebe4527_4_k_cu_87d5dc84_308714cuda3std3__48in_placeE:
	.zero		1
	.type		_ZN40_INTERNAL_1ebe4527_4_k_cu_87d5dc84_308714cuda3std6ranges3__45__cpo9iter_moveE,@object
	.size		_ZN40_INTERNAL_1ebe4527_4_k_cu_87d5dc84_308714cuda3std6ranges3__45__cpo9iter_moveE,(_ZN40_INTERNAL_1ebe4527_4_k_cu_87d5dc84_308714cuda3std3__45__cpo5beginE - _ZN40_INTERNAL_1ebe4527_4_k_cu_87d5dc84_308714cuda3std6ranges3__45__cpo9iter_moveE)
_ZN40_INTERNAL_1ebe4527_4_k_cu_87d5dc84_308714cuda3std6ranges3__45__cpo9iter_moveE:
	.zero		1
	.type		_ZN40_INTERNAL_1ebe4527_4_k_cu_87d5dc84_308714cuda3std3__45__cpo5beginE,@object
	.size		_ZN40_INTERNAL_1ebe4527_4_k_cu_87d5dc84_308714cuda3std3__45__cpo5beginE,(_ZN40_INTERNAL_1ebe4527_4_k_cu_87d5dc84_308714cuda3std3__442_GLOBAL__N__1ebe4527_4_k_cu_87d5dc84_308716ignoreE - _ZN40_INTERNAL_1ebe4527_4_k_cu_87d5dc84_308714cuda3std3__45__cpo5beginE)
_ZN40_INTERNAL_1ebe4527_4_k_cu_87d5dc84_308714cuda3std3__45__cpo5beginE:
	.zero		1
	.type		_ZN40_INTERNAL_1ebe4527_4_k_cu_87d5dc84_308714cuda3std3__442_GLOBAL__N__1ebe4527_4_k_cu_87d5dc84_308716ignoreE,@object
	.size		_ZN40_INTERNAL_1ebe4527_4_k_cu_87d5dc84_308714cuda3std3__442_GLOBAL__N__1ebe4527_4_k_cu_87d5dc84_308716ignoreE,(_ZN40_INTERNAL_1ebe4527_4_k_cu_87d5dc84_308714cute7productE - _ZN40_INTERNAL_1ebe4527_4_k_cu_87d5dc84_308714cuda3std3__442_GLOBAL__N__1ebe4527_4_k_cu_87d5dc84_308716ignoreE)
_ZN40_INTERNAL_1ebe4527_4_k_cu_87d5dc84_308714cuda3std3__442_GLOBAL__N__1ebe4527_4_k_cu_87d5dc84_308716ignoreE:
	.zero		1
	.type		_ZN40_INTERNAL_1ebe4527_4_k_cu_87d5dc84_308714cute7productE,@object
	.size		_ZN40_INTERNAL_1ebe4527_4_k_cu_87d5dc84_308714cute7productE,(_ZN40_INTERNAL_1ebe4527_4_k_cu_87d5dc84_308714cuda3std3__45__cpo3endE - _ZN40_INTERNAL_1ebe4527_4_k_cu_87d5dc84_308714cute7productE)
_ZN40_INTERNAL_1ebe4527_4_k_cu_87d5dc84_308714cute7productE:
	.zero		1
	.type		_ZN40_INTERNAL_1ebe4527_4_k_cu_87d5dc84_308714cuda3std3__45__cpo3endE,@object
	.size		_ZN40_INTERNAL_1ebe4527_4_k_cu_87d5dc84_308714cuda3std3__45__cpo3endE,(_ZN40_INTERNAL_1ebe4527_4_k_cu_87d5dc84_308714cuda3std3__419piecewise_constructE - _ZN40_INTERNAL_1ebe4527_4_k_cu_87d5dc84_308714cuda3std3__45__cpo3endE)
_ZN40_INTERNAL_1ebe4527_4_k_cu_87d5dc84_308714cuda3std3__45__cpo3endE:
	.zero		1
	.type		_ZN40_INTERNAL_1ebe4527_4_k_cu_87d5dc84_308714cuda3std3__419piecewise_constructE,@object
	.size		_ZN40_INTERNAL_1ebe4527_4_k_cu_87d5dc84_308714cuda3std3__419piecewise_constructE,(_ZN40_INTERNAL_1ebe4527_4_k_cu_87d5dc84_308714cuda3std3__45__cpo4cendE - _ZN40_INTERNAL_1ebe4527_4_k_cu_87d5dc84_308714cuda3std3__419piecewise_constructE)
_ZN40_INTERNAL_1ebe4527_4_k_cu_87d5dc84_308714cuda3std3__419piecewise_constructE:
	.zero		1
	.type		_ZN40_INTERNAL_1ebe4527_4_k_cu_87d5dc84_308714cuda3std3__45__cpo4cendE,@object
	.size		_ZN40_INTERNAL_1ebe4527_4_k_cu_87d5dc84_308714cuda3std3__45__cpo4cendE,(_ZN40_INTERNAL_1ebe4527_4_k_cu_87d5dc84_308714cuda3std6ranges3__45__cpo4swapE - _ZN40_INTERNAL_1ebe4527_4_k_cu_87d5dc84_308714cuda3std3__45__cpo4cendE)
_ZN40_INTERNAL_1ebe4527_4_k_cu_87d5dc84_308714cuda3std3__45__cpo4cendE:
	.zero		1
	.type		_ZN40_INTERNAL_1ebe4527_4_k_cu_87d5dc84_308714cuda3std6ranges3__45__cpo4swapE,@object
	.size		_ZN40_INTERNAL_1ebe4527_4_k_cu_87d5dc84_308714cuda3std6ranges3__45__cpo4swapE,(.L_7 - _ZN40_INTERNAL_1ebe4527_4_k_cu_87d5dc84_308714cuda3std6ranges3__45__cpo4swapE)
_ZN40_INTERNAL_1ebe4527_4_k_cu_87d5dc84_308714cuda3std6ranges3__45__cpo4swapE:
	.zero		1
.L_7:


//--------------------- .nv.constant0._ZN7cutlass13device_kernelINS_4gemm6kernel13GemmUniversalIN4cute5tupleIJiiiiEEENS1_10collective13CollectiveMmaINS1_37MainloopSm90TmaGmmaWarpSpecializedFP8ILi11ENS5_IJNS4_1CILi1EEESB_SB_EEENS1_35KernelTmaWarpSpecializedCooperativeEEENS5_IJNSA_ILi256EEENSA_ILi64EEESG_EEENS_12float_e4m3_tENS5_IJlSB_lEEENS_12float_e5m2_tESJ_NS4_8TiledMMAINS4_8MMA_AtomIJNS4_4SM904GMMA30MMA_64x64x32_F32E4M3E5M2_SS_TNILNSO_7ScaleInE1ELSQ_1EEEEEENS4_6LayoutINS5_IJNSA_ILi2EEESB_SB_EEENS5_IJSB_NSA_ILi0EEESW_EEEEENS5_IJNS4_10UnderscoreESZ_SZ_EEEEENS4_13SM90_TMA_LOADENS4_14ComposedLayoutINS4_7SwizzleILi2ELi4ELi3EEENS4_18smem_ptr_flag_bitsILi8EEENST_INS5_IJNSA_ILi8EEESG_EEENS5_IJSG_SB_EEEEEEEvNS4_8identityES12_S1C_vS1D_EENS_8epilogue10collective6detail29Sm90TmaWarpSpecializedAdapterINS1G_15DefaultEpilogueISI_SJ_SJ_NS1F_6thread17LinearCombinationISI_Li1EffLNS1K_9ScaleType4KindE0ELNS_15FloatRoundStyleE2ESI_EENS1_15EpilogueDefaultEEEEEvvEEEEvNT_6ParamsE --------------------------
	.section	.nv.constant0._ZN7cutlass13device_kernelINS_4gemm6kernel13GemmUniversalIN4cute5tupleIJiiiiEEENS1_10collective13CollectiveMmaINS1_37MainloopSm90TmaGmmaWarpSpecializedFP8ILi11ENS5_IJNS4_1CILi1EEESB_SB_EEENS1_35KernelTmaWarpSpecializedCooperativeEEENS5_IJNSA_ILi256EEENSA_ILi64EEESG_EEENS_12float_e4m3_tENS5_IJlSB_lEEENS_12float_e5m2_tESJ_NS4_8TiledMMAINS4_8MMA_AtomIJNS4_4SM904GMMA30MMA_64x64x32_F32E4M3E5M2_SS_TNILNSO_7ScaleInE1ELSQ_1EEEEEENS4_6LayoutINS5_IJNSA_ILi2EEESB_SB_EEENS5_IJSB_NSA_ILi0EEESW_EEEEENS5_IJNS4_10UnderscoreESZ_SZ_EEEEENS4_13SM90_TMA_LOADENS4_14ComposedLayoutINS4_7SwizzleILi2ELi4ELi3EEENS4_18smem_ptr_flag_bitsILi8EEENST_INS5_IJNSA_ILi8EEESG_EEENS5_IJSG_SB_EEEEEEEvNS4_8identityES12_S1C_vS1D_EENS_8epilogue10collective6detail29Sm90TmaWarpSpecializedAdapterINS1G_15DefaultEpilogueISI_SJ_SJ_NS1F_6thread17LinearCombinationISI_Li1EffLNS1K_9ScaleType4KindE0ELNS_15FloatRoundStyleE2ESI_EENS1_15EpilogueDefaultEEEEEvvEEEEvNT_6ParamsE,"a",@progbits
	.sectionflags	@""
	.align	4
.nv.constant0._ZN7cutlass13device_kernelINS_4gemm6kernel13GemmUniversalIN4cute5tupleIJiiiiEEENS1_10collective13CollectiveMmaINS1_37MainloopSm90TmaGmmaWarpSpecializedFP8ILi11ENS5_IJNS4_1CILi1EEESB_SB_EEENS1_35KernelTmaWarpSpecializedCooperativeEEENS5_IJNSA_ILi256EEENSA_ILi64EEESG_EEENS_12float_e4m3_tENS5_IJlSB_lEEENS_12float_e5m2_tESJ_NS4_8TiledMMAINS4_8MMA_AtomIJNS4_4SM904GMMA30MMA_64x64x32_F32E4M3E5M2_SS_TNILNSO_7ScaleInE1ELSQ_1EEEEEENS4_6LayoutINS5_IJNSA_ILi2EEESB_SB_EEENS5_IJSB_NSA_ILi0EEESW_EEEEENS5_IJNS4_10UnderscoreESZ_SZ_EEEEENS4_13SM90_TMA_LOADENS4_14ComposedLayoutINS4_7SwizzleILi2ELi4ELi3EEENS4_18smem_ptr_flag_bitsILi8EEENST_INS5_IJNSA_ILi8EEESG_EEENS5_IJSG_SB_EEEEEEEvNS4_8identityES12_S1C_vS1D_EENS_8epilogue10collective6detail29Sm90TmaWarpSpecializedAdapterINS1G_15DefaultEpilogueISI_SJ_SJ_NS1F_6thread17LinearCombinationISI_Li1EffLNS1K_9ScaleType4KindE0ELNS_15FloatRoundStyleE2ESI_EENS1_15EpilogueDefaultEEEEEvvEEEEvNT_6ParamsE:
	.zero		1664


//--------------------- SYMBOLS --------------------------

	.type		.nv.reservedSmem.offset0,@object
	.size		.nv.reservedSmem.offset0,0x4
